//
// Generated by NVIDIA NVVM Compiler
//
// Compiler Build ID: CL-36424714
// Cuda compilation tools, release 13.0, V13.0.88
// Based on NVVM 20.0.0
//

.version 9.0
.target sm_100
.address_size 64

	// .globl	_Z25matrix_add_kernel_elementPfPKfS1_i

.visible .entry _Z25matrix_add_kernel_elementPfPKfS1_i(
	.param .u64 .ptr .align 1 _Z25matrix_add_kernel_elementPfPKfS1_i_param_0,
	.param .u64 .ptr .align 1 _Z25matrix_add_kernel_elementPfPKfS1_i_param_1,
	.param .u64 .ptr .align 1 _Z25matrix_add_kernel_elementPfPKfS1_i_param_2,
	.param .u32 _Z25matrix_add_kernel_elementPfPKfS1_i_param_3
)
{
	.reg .pred 	%p<2>;
	.reg .b32 	%r<12>;
	.reg .b32 	%f<4>;
	.reg .b64 	%rd<11>;

	ld.param.u64 	%rd1, [_Z25matrix_add_kernel_elementPfPKfS1_i_param_0];
	ld.param.u64 	%rd2, [_Z25matrix_add_kernel_elementPfPKfS1_i_param_1];
	ld.param.u64 	%rd3, [_Z25matrix_add_kernel_elementPfPKfS1_i_param_2];
	ld.param.u32 	%r3, [_Z25matrix_add_kernel_elementPfPKfS1_i_param_3];
	mov.u32 	%r4, %ctaid.y;
	mov.u32 	%r5, %ntid.y;
	mov.u32 	%r6, %tid.y;
	mad.lo.s32 	%r1, %r4, %r5, %r6;
	mov.u32 	%r7, %ctaid.x;
	mov.u32 	%r8, %ntid.x;
	mov.u32 	%r9, %tid.x;
	mad.lo.s32 	%r2, %r7, %r8, %r9;
	max.s32 	%r10, %r1, %r2;
	setp.ge.s32 	%p1, %r10, %r3;
	@%p1 bra 	$L__BB0_2;
	cvta.to.global.u64 	%rd4, %rd2;
	cvta.to.global.u64 	%rd5, %rd3;
	cvta.to.global.u64 	%rd6, %rd1;
	mad.lo.s32 	%r11, %r3, %r1, %r2;
	mul.wide.s32 	%rd7, %r11, 4;
	add.s64 	%rd8, %rd4, %rd7;
	ld.global.f32 	%f1, [%rd8];
	add.s64 	%rd9, %rd5, %rd7;
	ld.global.f32 	%f2, [%rd9];
	add.f32 	%f3, %f1, %f2;
	add.s64 	%rd10, %rd6, %rd7;
	st.global.f32 	[%rd10], %f3;
$L__BB0_2:
	ret;

}
	// .globl	_Z21matrix_add_kernel_rowPfPKfS1_i
.visible .entry _Z21matrix_add_kernel_rowPfPKfS1_i(
	.param .u64 .ptr .align 1 _Z21matrix_add_kernel_rowPfPKfS1_i_param_0,
	.param .u64 .ptr .align 1 _Z21matrix_add_kernel_rowPfPKfS1_i_param_1,
	.param .u64 .ptr .align 1 _Z21matrix_add_kernel_rowPfPKfS1_i_param_2,
	.param .u32 _Z21matrix_add_kernel_rowPfPKfS1_i_param_3
)
{
	.reg .pred 	%p<12>;
	.reg .b32 	%r<37>;
	.reg .b32 	%f<88>;
	.reg .b64 	%rd<26>;

	ld.param.u64 	%rd7, [_Z21matrix_add_kernel_rowPfPKfS1_i_param_0];
	ld.param.u64 	%rd8, [_Z21matrix_add_kernel_rowPfPKfS1_i_param_1];
	ld.param.u64 	%rd9, [_Z21matrix_add_kernel_rowPfPKfS1_i_param_2];
	ld.param.u32 	%r23, [_Z21matrix_add_kernel_rowPfPKfS1_i_param_3];
	cvta.to.global.u64 	%rd1, %rd7;
	cvta.to.global.u64 	%rd2, %rd9;
	cvta.to.global.u64 	%rd3, %rd8;
	mov.u32 	%r24, %ctaid.x;
	mov.u32 	%r25, %ntid.x;
	mov.u32 	%r26, %tid.x;
	mad.lo.s32 	%r1, %r24, %r25, %r26;
	setp.ge.s32 	%p1, %r1, %r23;
	setp.lt.s32 	%p2, %r23, 1;
	or.pred  	%p3, %p1, %p2;
	@%p3 bra 	$L__BB1_13;
	mul.lo.s32 	%r2, %r23, %r1;
	and.b32  	%r3, %r23, 15;
	setp.lt.u32 	%p4, %r23, 16;
	mov.b32 	%r33, 0;
	@%p4 bra 	$L__BB1_4;
	and.b32  	%r33, %r23, 2147483632;
	neg.s32 	%r31, %r33;
	add.s64 	%rd4, %rd3, 32;
	add.s64 	%rd5, %rd2, 32;
	add.s64 	%rd6, %rd1, 32;
	mov.u32 	%r30, %r2;
$L__BB1_3:
	.pragma "nounroll";
	mul.wide.s32 	%rd10, %r30, 4;
	add.s64 	%rd11, %rd4, %rd10;
	add.s64 	%rd12, %rd5, %rd10;
	add.s64 	%rd13, %rd6, %rd10;
	ld.global.f32 	%f1, [%rd11+-32];
	ld.global.f32 	%f2, [%rd12+-32];
	add.f32 	%f3, %f1, %f2;
	st.global.f32 	[%rd13+-32], %f3;
	ld.global.f32 	%f4, [%rd11+-28];
	ld.global.f32 	%f5, [%rd12+-28];
	add.f32 	%f6, %f4, %f5;
	st.global.f32 	[%rd13+-28], %f6;
	ld.global.f32 	%f7, [%rd11+-24];
	ld.global.f32 	%f8, [%rd12+-24];
	add.f32 	%f9, %f7, %f8;
	st.global.f32 	[%rd13+-24], %f9;
	ld.global.f32 	%f10, [%rd11+-20];
	ld.global.f32 	%f11, [%rd12+-20];
	add.f32 	%f12, %f10, %f11;
	st.global.f32 	[%rd13+-20], %f12;
	ld.global.f32 	%f13, [%rd11+-16];
	ld.global.f32 	%f14, [%rd12+-16];
	add.f32 	%f15, %f13, %f14;
	st.global.f32 	[%rd13+-16], %f15;
	ld.global.f32 	%f16, [%rd11+-12];
	ld.global.f32 	%f17, [%rd12+-12];
	add.f32 	%f18, %f16, %f17;
	st.global.f32 	[%rd13+-12], %f18;
	ld.global.f32 	%f19, [%rd11+-8];
	ld.global.f32 	%f20, [%rd12+-8];
	add.f32 	%f21, %f19, %f20;
	st.global.f32 	[%rd13+-8], %f21;
	ld.global.f32 	%f22, [%rd11+-4];
	ld.global.f32 	%f23, [%rd12+-4];
	add.f32 	%f24, %f22, %f23;
	st.global.f32 	[%rd13+-4], %f24;
	ld.global.f32 	%f25, [%rd11];
	ld.global.f32 	%f26, [%rd12];
	add.f32 	%f27, %f25, %f26;
	st.global.f32 	[%rd13], %f27;
	ld.global.f32 	%f28, [%rd11+4];
	ld.global.f32 	%f29, [%rd12+4];
	add.f32 	%f30, %f28, %f29;
	st.global.f32 	[%rd13+4], %f30;
	ld.global.f32 	%f31, [%rd11+8];
	ld.global.f32 	%f32, [%rd12+8];
	add.f32 	%f33, %f31, %f32;
	st.global.f32 	[%rd13+8], %f33;
	ld.global.f32 	%f34, [%rd11+12];
	ld.global.f32 	%f35, [%rd12+12];
	add.f32 	%f36, %f34, %f35;
	st.global.f32 	[%rd13+12], %f36;
	ld.global.f32 	%f37, [%rd11+16];
	ld.global.f32 	%f38, [%rd12+16];
	add.f32 	%f39, %f37, %f38;
	st.global.f32 	[%rd13+16], %f39;
	ld.global.f32 	%f40, [%rd11+20];
	ld.global.f32 	%f41, [%rd12+20];
	add.f32 	%f42, %f40, %f41;
	st.global.f32 	[%rd13+20], %f42;
	ld.global.f32 	%f43, [%rd11+24];
	ld.global.f32 	%f44, [%rd12+24];
	add.f32 	%f45, %f43, %f44;
	st.global.f32 	[%rd13+24], %f45;
	ld.global.f32 	%f46, [%rd11+28];
	ld.global.f32 	%f47, [%rd12+28];
	add.f32 	%f48, %f46, %f47;
	st.global.f32 	[%rd13+28], %f48;
	add.s32 	%r31, %r31, 16;
	add.s32 	%r30, %r30, 16;
	setp.ne.s32 	%p5, %r31, 0;
	@%p5 bra 	$L__BB1_3;
$L__BB1_4:
	setp.eq.s32 	%p6, %r3, 0;
	@%p6 bra 	$L__BB1_13;
	and.b32  	%r11, %r23, 7;
	setp.lt.u32 	%p7, %r3, 8;
	@%p7 bra 	$L__BB1_7;
	add.s32 	%r28, %r33, %r2;
	mul.wide.s32 	%rd14, %r28, 4;
	add.s64 	%rd15, %rd3, %rd14;
	ld.global.f32 	%f49, [%rd15];
	add.s64 	%rd16, %rd2, %rd14;
	ld.global.f32 	%f50, [%rd16];
	add.f32 	%f51, %f49, %f50;
	add.s64 	%rd17, %rd1, %rd14;
	st.global.f32 	[%rd17], %f51;
	ld.global.f32 	%f52, [%rd15+4];
	ld.global.f32 	%f53, [%rd16+4];
	add.f32 	%f54, %f52, %f53;
	st.global.f32 	[%rd17+4], %f54;
	ld.global.f32 	%f55, [%rd15+8];
	ld.global.f32 	%f56, [%rd16+8];
	add.f32 	%f57, %f55, %f56;
	st.global.f32 	[%rd17+8], %f57;
	ld.global.f32 	%f58, [%rd15+12];
	ld.global.f32 	%f59, [%rd16+12];
	add.f32 	%f60, %f58, %f59;
	st.global.f32 	[%rd17+12], %f60;
	ld.global.f32 	%f61, [%rd15+16];
	ld.global.f32 	%f62, [%rd16+16];
	add.f32 	%f63, %f61, %f62;
	st.global.f32 	[%rd17+16], %f63;
	ld.global.f32 	%f64, [%rd15+20];
	ld.global.f32 	%f65, [%rd16+20];
	add.f32 	%f66, %f64, %f65;
	st.global.f32 	[%rd17+20], %f66;
	ld.global.f32 	%f67, [%rd15+24];
	ld.global.f32 	%f68, [%rd16+24];
	add.f32 	%f69, %f67, %f68;
	st.global.f32 	[%rd17+24], %f69;
	ld.global.f32 	%f70, [%rd15+28];
	ld.global.f32 	%f71, [%rd16+28];
	add.f32 	%f72, %f70, %f71;
	st.global.f32 	[%rd17+28], %f72;
	add.s32 	%r33, %r33, 8;
$L__BB1_7:
	setp.eq.s32 	%p8, %r11, 0;
	@%p8 bra 	$L__BB1_13;
	and.b32  	%r14, %r23, 3;
	setp.lt.u32 	%p9, %r11, 4;
	@%p9 bra 	$L__BB1_10;
	add.s32 	%r29, %r33, %r2;
	mul.wide.s32 	%rd18, %r29, 4;
	add.s64 	%rd19, %rd3, %rd18;
	ld.global.f32 	%f73, [%rd19];
	add.s64 	%rd20, %rd2, %rd18;
	ld.global.f32 	%f74, [%rd20];
	add.f32 	%f75, %f73, %f74;
	add.s64 	%rd21, %rd1, %rd18;
	st.global.f32 	[%rd21], %f75;
	ld.global.f32 	%f76, [%rd19+4];
	ld.global.f32 	%f77, [%rd20+4];
	add.f32 	%f78, %f76, %f77;
	st.global.f32 	[%rd21+4], %f78;
	ld.global.f32 	%f79, [%rd19+8];
	ld.global.f32 	%f80, [%rd20+8];
	add.f32 	%f81, %f79, %f80;
	st.global.f32 	[%rd21+8], %f81;
	ld.global.f32 	%f82, [%rd19+12];
	ld.global.f32 	%f83, [%rd20+12];
	add.f32 	%f84, %f82, %f83;
	st.global.f32 	[%rd21+12], %f84;
	add.s32 	%r33, %r33, 4;
$L__BB1_10:
	setp.eq.s32 	%p10, %r14, 0;
	@%p10 bra 	$L__BB1_13;
	add.s32 	%r36, %r33, %r2;
	neg.s32 	%r35, %r14;
$L__BB1_12:
	.pragma "nounroll";
	mul.wide.s32 	%rd22, %r36, 4;
	add.s64 	%rd23, %rd1, %rd22;
	add.s64 	%rd24, %rd2, %rd22;
	add.s64 	%rd25, %rd3, %rd22;
	ld.global.f32 	%f85, [%rd25];
	ld.global.f32 	%f86, [%rd24];
	add.f32 	%f87, %f85, %f86;
	st.global.f32 	[%rd23], %f87;
	add.s32 	%r36, %r36, 1;
	add.s32 	%r35, %r35, 1;
	setp.ne.s32 	%p11, %r35, 0;
	@%p11 bra 	$L__BB1_12;
$L__BB1_13:
	ret;

}
	// .globl	_Z24matrix_add_kernel_columnPfPKfS1_i
.visible .entry _Z24matrix_add_kernel_columnPfPKfS1_i(
	.param .u64 .ptr .align 1 _Z24matrix_add_kernel_columnPfPKfS1_i_param_0,
	.param .u64 .ptr .align 1 _Z24matrix_add_kernel_columnPfPKfS1_i_param_1,
	.param .u64 .ptr .align 1 _Z24matrix_add_kernel_columnPfPKfS1_i_param_2,
	.param .u32 _Z24matrix_add_kernel_columnPfPKfS1_i_param_3
)
{
	.reg .pred 	%p<12>;
	.reg .b32 	%r<38>;
	.reg .b32 	%f<88>;
	.reg .b64 	%rd<101>;

	ld.param.u64 	%rd4, [_Z24matrix_add_kernel_columnPfPKfS1_i_param_0];
	ld.param.u64 	%rd5, [_Z24matrix_add_kernel_columnPfPKfS1_i_param_1];
	ld.param.u64 	%rd6, [_Z24matrix_add_kernel_columnPfPKfS1_i_param_2];
	ld.param.u32 	%r23, [_Z24matrix_add_kernel_columnPfPKfS1_i_param_3];
	cvta.to.global.u64 	%rd1, %rd4;
	cvta.to.global.u64 	%rd2, %rd6;
	cvta.to.global.u64 	%rd3, %rd5;
	mov.u32 	%r24, %ctaid.x;
	mov.u32 	%r25, %ntid.x;
	mov.u32 	%r26, %tid.x;
	mad.lo.s32 	%r1, %r24, %r25, %r26;
	setp.ge.s32 	%p1, %r1, %r23;
	setp.lt.s32 	%p2, %r23, 1;
	or.pred  	%p3, %p1, %p2;
	@%p3 bra 	$L__BB2_13;
	add.s32 	%r28, %r23, -1;
	and.b32  	%r2, %r23, 15;
	setp.lt.u32 	%p4, %r28, 15;
	mov.b32 	%r34, 0;
	@%p4 bra 	$L__BB2_4;
	and.b32  	%r34, %r23, 2147483632;
	neg.s32 	%r32, %r34;
	shl.b32 	%r5, %r23, 4;
	mul.wide.u32 	%rd11, %r23, 4;
	mov.u32 	%r31, %r1;
$L__BB2_3:
	.pragma "nounroll";
	mul.wide.s32 	%rd7, %r31, 4;
	add.s64 	%rd8, %rd3, %rd7;
	ld.global.f32 	%f1, [%rd8];
	add.s64 	%rd9, %rd2, %rd7;
	ld.global.f32 	%f2, [%rd9];
	add.f32 	%f3, %f1, %f2;
	add.s64 	%rd10, %rd1, %rd7;
	st.global.f32 	[%rd10], %f3;
	add.s64 	%rd12, %rd8, %rd11;
	ld.global.f32 	%f4, [%rd12];
	add.s64 	%rd13, %rd9, %rd11;
	ld.global.f32 	%f5, [%rd13];
	add.f32 	%f6, %f4, %f5;
	add.s64 	%rd14, %rd10, %rd11;
	st.global.f32 	[%rd14], %f6;
	add.s64 	%rd15, %rd12, %rd11;
	ld.global.f32 	%f7, [%rd15];
	add.s64 	%rd16, %rd13, %rd11;
	ld.global.f32 	%f8, [%rd16];
	add.f32 	%f9, %f7, %f8;
	add.s64 	%rd17, %rd14, %rd11;
	st.global.f32 	[%rd17], %f9;
	add.s64 	%rd18, %rd15, %rd11;
	ld.global.f32 	%f10, [%rd18];
	add.s64 	%rd19, %rd16, %rd11;
	ld.global.f32 	%f11, [%rd19];
	add.f32 	%f12, %f10, %f11;
	add.s64 	%rd20, %rd17, %rd11;
	st.global.f32 	[%rd20], %f12;
	add.s64 	%rd21, %rd18, %rd11;
	ld.global.f32 	%f13, [%rd21];
	add.s64 	%rd22, %rd19, %rd11;
	ld.global.f32 	%f14, [%rd22];
	add.f32 	%f15, %f13, %f14;
	add.s64 	%rd23, %rd20, %rd11;
	st.global.f32 	[%rd23], %f15;
	add.s64 	%rd24, %rd21, %rd11;
	ld.global.f32 	%f16, [%rd24];
	add.s64 	%rd25, %rd22, %rd11;
	ld.global.f32 	%f17, [%rd25];
	add.f32 	%f18, %f16, %f17;
	add.s64 	%rd26, %rd23, %rd11;
	st.global.f32 	[%rd26], %f18;
	add.s64 	%rd27, %rd24, %rd11;
	ld.global.f32 	%f19, [%rd27];
	add.s64 	%rd28, %rd25, %rd11;
	ld.global.f32 	%f20, [%rd28];
	add.f32 	%f21, %f19, %f20;
	add.s64 	%rd29, %rd26, %rd11;
	st.global.f32 	[%rd29], %f21;
	add.s64 	%rd30, %rd27, %rd11;
	ld.global.f32 	%f22, [%rd30];
	add.s64 	%rd31, %rd28, %rd11;
	ld.global.f32 	%f23, [%rd31];
	add.f32 	%f24, %f22, %f23;
	add.s64 	%rd32, %rd29, %rd11;
	st.global.f32 	[%rd32], %f24;
	add.s64 	%rd33, %rd30, %rd11;
	ld.global.f32 	%f25, [%rd33];
	add.s64 	%rd34, %rd31, %rd11;
	ld.global.f32 	%f26, [%rd34];
	add.f32 	%f27, %f25, %f26;
	add.s64 	%rd35, %rd32, %rd11;
	st.global.f32 	[%rd35], %f27;
	add.s64 	%rd36, %rd33, %rd11;
	ld.global.f32 	%f28, [%rd36];
	add.s64 	%rd37, %rd34, %rd11;
	ld.global.f32 	%f29, [%rd37];
	add.f32 	%f30, %f28, %f29;
	add.s64 	%rd38, %rd35, %rd11;
	st.global.f32 	[%rd38], %f30;
	add.s64 	%rd39, %rd36, %rd11;
	ld.global.f32 	%f31, [%rd39];
	add.s64 	%rd40, %rd37, %rd11;
	ld.global.f32 	%f32, [%rd40];
	add.f32 	%f33, %f31, %f32;
	add.s64 	%rd41, %rd38, %rd11;
	st.global.f32 	[%rd41], %f33;
	add.s64 	%rd42, %rd39, %rd11;
	ld.global.f32 	%f34, [%rd42];
	add.s64 	%rd43, %rd40, %rd11;
	ld.global.f32 	%f35, [%rd43];
	add.f32 	%f36, %f34, %f35;
	add.s64 	%rd44, %rd41, %rd11;
	st.global.f32 	[%rd44], %f36;
	add.s64 	%rd45, %rd42, %rd11;
	ld.global.f32 	%f37, [%rd45];
	add.s64 	%rd46, %rd43, %rd11;
	ld.global.f32 	%f38, [%rd46];
	add.f32 	%f39, %f37, %f38;
	add.s64 	%rd47, %rd44, %rd11;
	st.global.f32 	[%rd47], %f39;
	add.s64 	%rd48, %rd45, %rd11;
	ld.global.f32 	%f40, [%rd48];
	add.s64 	%rd49, %rd46, %rd11;
	ld.global.f32 	%f41, [%rd49];
	add.f32 	%f42, %f40, %f41;
	add.s64 	%rd50, %rd47, %rd11;
	st.global.f32 	[%rd50], %f42;
	add.s64 	%rd51, %rd48, %rd11;
	ld.global.f32 	%f43, [%rd51];
	add.s64 	%rd52, %rd49, %rd11;
	ld.global.f32 	%f44, [%rd52];
	add.f32 	%f45, %f43, %f44;
	add.s64 	%rd53, %rd50, %rd11;
	st.global.f32 	[%rd53], %f45;
	add.s64 	%rd54, %rd51, %rd11;
	ld.global.f32 	%f46, [%rd54];
	add.s64 	%rd55, %rd52, %rd11;
	ld.global.f32 	%f47, [%rd55];
	add.f32 	%f48, %f46, %f47;
	add.s64 	%rd56, %rd53, %rd11;
	st.global.f32 	[%rd56], %f48;
	add.s32 	%r32, %r32, 16;
	add.s32 	%r31, %r31, %r5;
	setp.ne.s32 	%p5, %r32, 0;
	@%p5 bra 	$L__BB2_3;
$L__BB2_4:
	setp.eq.s32 	%p6, %r2, 0;
	@%p6 bra 	$L__BB2_13;
	and.b32  	%r11, %r23, 7;
	setp.lt.u32 	%p7, %r2, 8;
	@%p7 bra 	$L__BB2_7;
	mad.lo.s32 	%r29, %r34, %r23, %r1;
	mul.wide.s32 	%rd57, %r29, 4;
	add.s64 	%rd58, %rd3, %rd57;
	ld.global.f32 	%f49, [%rd58];
	add.s64 	%rd59, %rd2, %rd57;
	ld.global.f32 	%f50, [%rd59];
	add.f32 	%f51, %f49, %f50;
	add.s64 	%rd60, %rd1, %rd57;
	st.global.f32 	[%rd60], %f51;
	mul.wide.u32 	%rd61, %r23, 4;
	add.s64 	%rd62, %rd58, %rd61;
	ld.global.f32 	%f52, [%rd62];
	add.s64 	%rd63, %rd59, %rd61;
	ld.global.f32 	%f53, [%rd63];
	add.f32 	%f54, %f52, %f53;
	add.s64 	%rd64, %rd60, %rd61;
	st.global.f32 	[%rd64], %f54;
	add.s64 	%rd65, %rd62, %rd61;
	ld.global.f32 	%f55, [%rd65];
	add.s64 	%rd66, %rd63, %rd61;
	ld.global.f32 	%f56, [%rd66];
	add.f32 	%f57, %f55, %f56;
	add.s64 	%rd67, %rd64, %rd61;
	st.global.f32 	[%rd67], %f57;
	add.s64 	%rd68, %rd65, %rd61;
	ld.global.f32 	%f58, [%rd68];
	add.s64 	%rd69, %rd66, %rd61;
	ld.global.f32 	%f59, [%rd69];
	add.f32 	%f60, %f58, %f59;
	add.s64 	%rd70, %rd67, %rd61;
	st.global.f32 	[%rd70], %f60;
	add.s64 	%rd71, %rd68, %rd61;
	ld.global.f32 	%f61, [%rd71];
	add.s64 	%rd72, %rd69, %rd61;
	ld.global.f32 	%f62, [%rd72];
	add.f32 	%f63, %f61, %f62;
	add.s64 	%rd73, %rd70, %rd61;
	st.global.f32 	[%rd73], %f63;
	add.s64 	%rd74, %rd71, %rd61;
	ld.global.f32 	%f64, [%rd74];
	add.s64 	%rd75, %rd72, %rd61;
	ld.global.f32 	%f65, [%rd75];
	add.f32 	%f66, %f64, %f65;
	add.s64 	%rd76, %rd73, %rd61;
	st.global.f32 	[%rd76], %f66;
	add.s64 	%rd77, %rd74, %rd61;
	ld.global.f32 	%f67, [%rd77];
	add.s64 	%rd78, %rd75, %rd61;
	ld.global.f32 	%f68, [%rd78];
	add.f32 	%f69, %f67, %f68;
	add.s64 	%rd79, %rd76, %rd61;
	st.global.f32 	[%rd79], %f69;
	add.s64 	%rd80, %rd77, %rd61;
	ld.global.f32 	%f70, [%rd80];
	add.s64 	%rd81, %rd78, %rd61;
	ld.global.f32 	%f71, [%rd81];
	add.f32 	%f72, %f70, %f71;
	add.s64 	%rd82, %rd79, %rd61;
	st.global.f32 	[%rd82], %f72;
	add.s32 	%r34, %r34, 8;
$L__BB2_7:
	setp.eq.s32 	%p8, %r11, 0;
	@%p8 bra 	$L__BB2_13;
	and.b32  	%r14, %r23, 3;
	setp.lt.u32 	%p9, %r11, 4;
	@%p9 bra 	$L__BB2_10;
	mad.lo.s32 	%r30, %r34, %r23, %r1;
	mul.wide.s32 	%rd83, %r30, 4;
	add.s64 	%rd84, %rd3, %rd83;
	ld.global.f32 	%f73, [%rd84];
	add.s64 	%rd85, %rd2, %rd83;
	ld.global.f32 	%f74, [%rd85];
	add.f32 	%f75, %f73, %f74;
	add.s64 	%rd86, %rd1, %rd83;
	st.global.f32 	[%rd86], %f75;
	mul.wide.u32 	%rd87, %r23, 4;
	add.s64 	%rd88, %rd84, %rd87;
	ld.global.f32 	%f76, [%rd88];
	add.s64 	%rd89, %rd85, %rd87;
	ld.global.f32 	%f77, [%rd89];
	add.f32 	%f78, %f76, %f77;
	add.s64 	%rd90, %rd86, %rd87;
	st.global.f32 	[%rd90], %f78;
	add.s64 	%rd91, %rd88, %rd87;
	ld.global.f32 	%f79, [%rd91];
	add.s64 	%rd92, %rd89, %rd87;
	ld.global.f32 	%f80, [%rd92];
	add.f32 	%f81, %f79, %f80;
	add.s64 	%rd93, %rd90, %rd87;
	st.global.f32 	[%rd93], %f81;
	add.s64 	%rd94, %rd91, %rd87;
	ld.global.f32 	%f82, [%rd94];
	add.s64 	%rd95, %rd92, %rd87;
	ld.global.f32 	%f83, [%rd95];
	add.f32 	%f84, %f82, %f83;
	add.s64 	%rd96, %rd93, %rd87;
	st.global.f32 	[%rd96], %f84;
	add.s32 	%r34, %r34, 4;
$L__BB2_10:
	setp.eq.s32 	%p10, %r14, 0;
	@%p10 bra 	$L__BB2_13;
	mad.lo.s32 	%r37, %r34, %r23, %r1;
	neg.s32 	%r36, %r14;
$L__BB2_12:
	.pragma "nounroll";
	mul.wide.s32 	%rd97, %r37, 4;
	add.s64 	%rd98, %rd1, %rd97;
	add.s64 	%rd99, %rd2, %rd97;
	add.s64 	%rd100, %rd3, %rd97;
	ld.global.f32 	%f85, [%rd100];
	ld.global.f32 	%f86, [%rd99];
	add.f32 	%f87, %f85, %f86;
	st.global.f32 	[%rd98], %f87;
	add.s32 	%r37, %r37, %r23;
	add.s32 	%r36, %r36, 1;
	setp.ne.s32 	%p11, %r36, 0;
	@%p11 bra 	$L__BB2_12;
$L__BB2_13:
	ret;

}


// ===== COMPILED SASS (sm_100) =====

	.target	sm_100

	.elftype	@"ET_EXEC"


//--------------------- .note.nv.tkinfo           --------------------------
	.section	.note.nv.tkinfo,"",@"SHT_NOTE"
	.sectionflags	@"SHF_NOTE_NV_TKINFO"
	.tkinfo
        /*0018*/ 	.word	0x00000002
        /*0030*/ 	.string	""
        /*0030*/ 	.string	"ptxas"
        /*0030*/ 	.string	"Cuda compilation tools, release 13.0, V13.0.88"
        /*0030*/ 	.string	"Build cuda_13.0.r13.0/compiler.36424714_0"
        /*0030*/ 	.string	"-arch sm_100 -m 64 "



//--------------------- .note.nv.cuinfo           --------------------------
	.section	.note.nv.cuinfo,"",@"SHT_NOTE"
	.sectionflags	@"SHF_NOTE_NV_CUINFO"
        /*0018*/ 	.short	0x0002
        /*001a*/ 	.short	0x0064
        /*001c*/ 	.short	0x0082
	.zero		2


//--------------------- .nv.info                  --------------------------
	.section	.nv.info,"",@"SHT_CUDA_INFO"
	.align	4


	//----- nvinfo : EIATTR_REGCOUNT
	.align		4
        /*0000*/ 	.byte	0x04, 0x2f
        /*0002*/ 	.short	(.L_1 - .L_0)
	.align		4
.L_0:
        /*0004*/ 	.word	index@(_Z25matrix_add_kernel_elementPfPKfS1_i)
        /*0008*/ 	.word	0x0000000c


	//----- nvinfo : EIATTR_FRAME_SIZE
	.align		4
.L_1:
        /*000c*/ 	.byte	0x04, 0x11
        /*000e*/ 	.short	(.L_3 - .L_2)
	.align		4
.L_2:
        /*0010*/ 	.word	index@(_Z25matrix_add_kernel_elementPfPKfS1_i)
        /*0014*/ 	.word	0x00000000


	//----- nvinfo : EIATTR_REGCOUNT
	.align		4
.L_3:
        /*0018*/ 	.byte	0x04, 0x2f
        /*001a*/ 	.short	(.L_5 - .L_4)
	.align		4
.L_4:
        /*001c*/ 	.word	index@(_Z21matrix_add_kernel_rowPfPKfS1_i)
        /*0020*/ 	.word	0x00000016


	//----- nvinfo : EIATTR_FRAME_SIZE
	.align		4
.L_5:
        /*0024*/ 	.byte	0x04, 0x11
        /*0026*/ 	.short	(.L_7 - .L_6)
	.align		4
.L_6:
        /*0028*/ 	.word	index@(_Z21matrix_add_kernel_rowPfPKfS1_i)
        /*002c*/ 	.word	0x00000000


	//----- nvinfo : EIATTR_REGCOUNT
	.align		4
.L_7:
        /*0030*/ 	.byte	0x04, 0x2f
        /*0032*/ 	.short	(.L_9 - .L_8)
	.align		4
.L_8:
        /*0034*/ 	.word	index@(_Z24matrix_add_kernel_columnPfPKfS1_i)
        /*0038*/ 	.word	0x0000001c


	//----- nvinfo : EIATTR_FRAME_SIZE
	.align		4
.L_9:
        /*003c*/ 	.byte	0x04, 0x11
        /*003e*/ 	.short	(.L_11 - .L_10)
	.align		4
.L_10:
        /*0040*/ 	.word	index@(_Z24matrix_add_kernel_columnPfPKfS1_i)
        /*0044*/ 	.word	0x00000000


	//----- nvinfo : EIATTR_MIN_STACK_SIZE
	.align		4
.L_11:
        /*0048*/ 	.byte	0x04, 0x12
        /*004a*/ 	.short	(.L_13 - .L_12)
	.align		4
.L_12:
        /*004c*/ 	.word	index@(_Z24matrix_add_kernel_columnPfPKfS1_i)
        /*0050*/ 	.word	0x00000000


	//----- nvinfo : EIATTR_MIN_STACK_SIZE
	.align		4
.L_13:
        /*0054*/ 	.byte	0x04, 0x12
        /*0056*/ 	.short	(.L_15 - .L_14)
	.align		4
.L_14:
        /*0058*/ 	.word	index@(_Z21matrix_add_kernel_rowPfPKfS1_i)
        /*005c*/ 	.word	0x00000000


	//----- nvinfo : EIATTR_MIN_STACK_SIZE
	.align		4
.L_15:
        /*0060*/ 	.byte	0x04, 0x12
        /*0062*/ 	.short	(.L_17 - .L_16)
	.align		4
.L_16:
        /*0064*/ 	.word	index@(_Z25matrix_add_kernel_elementPfPKfS1_i)
        /*0068*/ 	.word	0x00000000
.L_17:


//--------------------- .nv.compat                --------------------------
	.section	.nv.compat,"",@"SHT_CUDA_COMPAT_INFO"
	.align	4
        /*0000*/ 	.byte	0x02, 0x09, 0x00, 0x00, 0x02, 0x02, 0x01, 0x00, 0x02, 0x05, 0x05, 0x00, 0x03, 0x07, 0x01, 0x01
        /*0010*/ 	.byte	0x02, 0x03, 0x00, 0x00, 0x02, 0x06, 0x01, 0x00, 0x04, 0x0b, 0x08, 0x00, 0x09, 0x00, 0x00, 0x00
        /*0020*/ 	.byte	0x00, 0x00, 0x00, 0x00


//--------------------- .nv.info._Z24matrix_add_kernel_columnPfPKfS1_i --------------------------
	.section	.nv.info._Z24matrix_add_kernel_columnPfPKfS1_i,"",@"SHT_CUDA_INFO"
	.sectionflags	@""
	.align	4


	//----- nvinfo : EIATTR_CUDA_API_VERSION
	.align		4
        /*0000*/ 	.byte	0x04, 0x37
        /*0002*/ 	.short	(.L_19 - .L_18)
.L_18:
        /*0004*/ 	.word	0x00000082


	//----- nvinfo : EIATTR_KPARAM_INFO
	.align		4
.L_19:
        /*0008*/ 	.byte	0x04, 0x17
        /*000a*/ 	.short	(.L_21 - .L_20)
.L_20:
        /*000c*/ 	.word	0x00000000
        /*0010*/ 	.short	0x0003
        /*0012*/ 	.short	0x0018
        /*0014*/ 	.byte	0x00, 0xf0, 0x11, 0x00


	//----- nvinfo : EIATTR_KPARAM_INFO
	.align		4
.L_21:
        /*0018*/ 	.byte	0x04, 0x17
        /*001a*/ 	.short	(.L_23 - .L_22)
.L_22:
        /*001c*/ 	.word	0x00000000
        /*0020*/ 	.short	0x0002
        /*0022*/ 	.short	0x0010
        /*0024*/ 	.byte	0x00, 0xf5, 0x21, 0x00


	//----- nvinfo : EIATTR_KPARAM_INFO
	.align		4
.L_23:
        /*0028*/ 	.byte	0x04, 0x17
        /*002a*/ 	.short	(.L_25 - .L_24)
.L_24:
        /*002c*/ 	.word	0x00000000
        /*0030*/ 	.short	0x0001
        /*0032*/ 	.short	0x0008
        /*0034*/ 	.byte	0x00, 0xf5, 0x21, 0x00


	//----- nvinfo : EIATTR_KPARAM_INFO
	.align		4
.L_25:
        /*0038*/ 	.byte	0x04, 0x17
        /*003a*/ 	.short	(.L_27 - .L_26)
.L_26:
        /*003c*/ 	.word	0x00000000
        /*0040*/ 	.short	0x0000
        /*0042*/ 	.short	0x0000
        /*0044*/ 	.byte	0x00, 0xf5, 0x21, 0x00


	//----- nvinfo : EIATTR_SPARSE_MMA_MASK
	.align		4
.L_27:
        /*0048*/ 	.byte	0x03, 0x50
        /*004a*/ 	.short	0x0000


	//----- nvinfo : EIATTR_MAXREG_COUNT
	.align		4
        /*004c*/ 	.byte	0x03, 0x1b
        /*004e*/ 	.short	0x00ff


	//----- nvinfo : EIATTR_MERCURY_ISA_VERSION
	.align		4
        /*0050*/ 	.byte	0x03, 0x5f
        /*0052*/ 	.short	0x0101


	//----- nvinfo : EIATTR_VRC_CTA_INIT_COUNT
	.align		4
        /*0054*/ 	.byte	0x02, 0x4a
	.zero		1
	.zero		1


	//----- nvinfo : EIATTR_EXIT_INSTR_OFFSETS
	.align		4
        /*0058*/ 	.byte	0x04, 0x1c
        /*005a*/ 	.short	(.L_29 - .L_28)


	//   ....[0]....
.L_28:
        /*005c*/ 	.word	0x00000080


	//   ....[1]....
        /*0060*/ 	.word	0x000008a0


	//   ....[2]....
        /*0064*/ 	.word	0x00000cc0


	//   ....[3]....
        /*0068*/ 	.word	0x00000f20


	//   ....[4]....
        /*006c*/ 	.word	0x00001030


	//----- nvinfo : EIATTR_CBANK_PARAM_SIZE
	.align		4
.L_29:
        /*0070*/ 	.byte	0x03, 0x19
        /*0072*/ 	.short	0x001c


	//----- nvinfo : EIATTR_PARAM_CBANK
	.align		4
        /*0074*/ 	.byte	0x04, 0x0a
        /*0076*/ 	.short	(.L_31 - .L_30)
	.align		4
.L_30:
        /*0078*/ 	.word	index@(.nv.constant0._Z24matrix_add_kernel_columnPfPKfS1_i)
        /*007c*/ 	.short	0x0380
        /*007e*/ 	.short	0x001c


	//----- nvinfo : EIATTR_SW_WAR
	.align		4
.L_31:
        /*0080*/ 	.byte	0x04, 0x36
        /*0082*/ 	.short	(.L_33 - .L_32)
.L_32:
        /*0084*/ 	.word	0x00000008
.L_33:


//--------------------- .nv.info._Z21matrix_add_kernel_rowPfPKfS1_i --------------------------
	.section	.nv.info._Z21matrix_add_kernel_rowPfPKfS1_i,"",@"SHT_CUDA_INFO"
	.sectionflags	@""
	.align	4


	//----- nvinfo : EIATTR_CUDA_API_VERSION
	.align		4
        /*0000*/ 	.byte	0x04, 0x37
        /*0002*/ 	.short	(.L_35 - .L_34)
.L_34:
        /*0004*/ 	.word	0x00000082


	//----- nvinfo : EIATTR_KPARAM_INFO
	.align		4
.L_35:
        /*0008*/ 	.byte	0x04, 0x17
        /*000a*/ 	.short	(.L_37 - .L_36)
.L_36:
        /*000c*/ 	.word	0x00000000
        /*0010*/ 	.short	0x0003
        /*0012*/ 	.short	0x0018
        /*0014*/ 	.byte	0x00, 0xf0, 0x11, 0x00


	//----- nvinfo : EIATTR_KPARAM_INFO
	.align		4
.L_37:
        /*0018*/ 	.byte	0x04, 0x17
        /*001a*/ 	.short	(.L_39 - .L_38)
.L_38:
        /*001c*/ 	.word	0x00000000
        /*0020*/ 	.short	0x0002
        /*0022*/ 	.short	0x0010
        /*0024*/ 	.byte	0x00, 0xf5, 0x21, 0x00


	//----- nvinfo : EIATTR_KPARAM_INFO
	.align		4
.L_39:
        /*0028*/ 	.byte	0x04, 0x17
        /*002a*/ 	.short	(.L_41 - .L_40)
.L_40:
        /*002c*/ 	.word	0x00000000
        /*0030*/ 	.short	0x0001
        /*0032*/ 	.short	0x0008
        /*0034*/ 	.byte	0x00, 0xf5, 0x21, 0x00


	//----- nvinfo : EIATTR_KPARAM_INFO
	.align		4
.L_41:
        /*0038*/ 	.byte	0x04, 0x17
        /*003a*/ 	.short	(.L_43 - .L_42)
.L_42:
        /*003c*/ 	.word	0x00000000
        /*0040*/ 	.short	0x0000
        /*0042*/ 	.short	0x0000
        /*0044*/ 	.byte	0x00, 0xf5, 0x21, 0x00


	//----- nvinfo : EIATTR_SPARSE_MMA_MASK
	.align		4
.L_43:
        /*0048*/ 	.byte	0x03, 0x50
        /*004a*/ 	.short	0x0000


	//----- nvinfo : EIATTR_MAXREG_COUNT
	.align		4
        /*004c*/ 	.byte	0x03, 0x1b
        /*004e*/ 	.short	0x00ff


	//----- nvinfo : EIATTR_MERCURY_ISA_VERSION
	.align		4
        /*0050*/ 	.byte	0x03, 0x5f
        /*0052*/ 	.short	0x0101


	//----- nvinfo : EIATTR_VRC_CTA_INIT_COUNT
	.align		4
        /*0054*/ 	.byte	0x02, 0x4a
	.zero		1
	.zero		1


	//----- nvinfo : EIATTR_EXIT_INSTR_OFFSETS
	.align		4
        /*0058*/ 	.byte	0x04, 0x1c
        /*005a*/ 	.short	(.L_45 - .L_44)


	//   ....[0]....
.L_44:
        /*005c*/ 	.word	0x00000080


	//   ....[1]....
        /*0060*/ 	.word	0x00000680


	//   ....[2]....
        /*0064*/ 	.word	0x00000950


	//   ....[3]....
        /*0068*/ 	.word	0x00000b20


	//   ....[4]....
        /*006c*/ 	.word	0x00000c30


	//----- nvinfo : EIATTR_CBANK_PARAM_SIZE
	.align		4
.L_45:
        /*0070*/ 	.byte	0x03, 0x19
        /*0072*/ 	.short	0x001c


	//----- nvinfo : EIATTR_PARAM_CBANK
	.align		4
        /*0074*/ 	.byte	0x04, 0x0a
        /*0076*/ 	.short	(.L_47 - .L_46)
	.align		4
.L_46:
        /*0078*/ 	.word	index@(.nv.constant0._Z21matrix_add_kernel_rowPfPKfS1_i)
        /*007c*/ 	.short	0x0380
        /*007e*/ 	.short	0x001c


	//----- nvinfo : EIATTR_SW_WAR
	.align		4
.L_47:
        /*0080*/ 	.byte	0x04, 0x36
        /*0082*/ 	.short	(.L_49 - .L_48)
.L_48:
        /*0084*/ 	.word	0x00000008
.L_49:


//--------------------- .nv.info._Z25matrix_add_kernel_elementPfPKfS1_i --------------------------
	.section	.nv.info._Z25matrix_add_kernel_elementPfPKfS1_i,"",@"SHT_CUDA_INFO"
	.sectionflags	@""
	.align	4


	//----- nvinfo : EIATTR_CUDA_API_VERSION
	.align		4
        /*0000*/ 	.byte	0x04, 0x37
        /*0002*/ 	.short	(.L_51 - .L_50)
.L_50:
        /*0004*/ 	.word	0x00000082


	//----- nvinfo : EIATTR_KPARAM_INFO
	.align		4
.L_51:
        /*0008*/ 	.byte	0x04, 0x17
        /*000a*/ 	.short	(.L_53 - .L_52)
.L_52:
        /*000c*/ 	.word	0x00000000
        /*0010*/ 	.short	0x0003
        /*0012*/ 	.short	0x0018
        /*0014*/ 	.byte	0x00, 0xf0, 0x11, 0x00


	//----- nvinfo : EIATTR_KPARAM_INFO
	.align		4
.L_53:
        /*0018*/ 	.byte	0x04, 0x17
        /*001a*/ 	.short	(.L_55 - .L_54)
.L_54:
        /*001c*/ 	.word	0x00000000
        /*0020*/ 	.short	0x0002
        /*0022*/ 	.short	0x0010
        /*0024*/ 	.byte	0x00, 0xf5, 0x21, 0x00


	//----- nvinfo : EIATTR_KPARAM_INFO
	.align		4
.L_55:
        /*0028*/ 	.byte	0x04, 0x17
        /*002a*/ 	.short	(.L_57 - .L_56)
.L_56:
        /*002c*/ 	.word	0x00000000
        /*0030*/ 	.short	0x0001
        /*0032*/ 	.short	0x0008
        /*0034*/ 	.byte	0x00, 0xf5, 0x21, 0x00


	//----- nvinfo : EIATTR_KPARAM_INFO
	.align		4
.L_57:
        /*0038*/ 	.byte	0x04, 0x17
        /*003a*/ 	.short	(.L_59 - .L_58)
.L_58:
        /*003c*/ 	.word	0x00000000
        /*0040*/ 	.short	0x0000
        /*0042*/ 	.short	0x0000
        /*0044*/ 	.byte	0x00, 0xf5, 0x21, 0x00


	//----- nvinfo : EIATTR_SPARSE_MMA_MASK
	.align		4
.L_59:
        /*0048*/ 	.byte	0x03, 0x50
        /*004a*/ 	.short	0x0000


	//----- nvinfo : EIATTR_MAXREG_COUNT
	.align		4
        /*004c*/ 	.byte	0x03, 0x1b
        /*004e*/ 	.short	0x00ff


	//----- nvinfo : EIATTR_MERCURY_ISA_VERSION
	.align		4
        /*0050*/ 	.byte	0x03, 0x5f
        /*0052*/ 	.short	0x0101


	//----- nvinfo : EIATTR_VRC_CTA_INIT_COUNT
	.align		4
        /*0054*/ 	.byte	0x02, 0x4a
	.zero		1
	.zero		1


	//----- nvinfo : EIATTR_EXIT_INSTR_OFFSETS
	.align		4
        /*0058*/ 	.byte	0x04, 0x1c
        /*005a*/ 	.short	(.L_61 - .L_60)


	//   ....[0]....
.L_60:
        /*005c*/ 	.word	0x000000c0


	//   ....[1]....
        /*0060*/ 	.word	0x00000190


	//----- nvinfo : EIATTR_CBANK_PARAM_SIZE
	.align		4
.L_61:
        /*0064*/ 	.byte	0x03, 0x19
        /*0066*/ 	.short	0x001c


	//----- nvinfo : EIATTR_PARAM_CBANK
	.align		4
        /*0068*/ 	.byte	0x04, 0x0a
        /*006a*/ 	.short	(.L_63 - .L_62)
	.align		4
.L_62:
        /*006c*/ 	.word	index@(.nv.constant0._Z25matrix_add_kernel_elementPfPKfS1_i)
        /*0070*/ 	.short	0x0380
        /*0072*/ 	.short	0x001c


	//----- nvinfo : EIATTR_SW_WAR
	.align		4
.L_63:
        /*0074*/ 	.byte	0x04, 0x36
        /*0076*/ 	.short	(.L_65 - .L_64)
.L_64:
        /*0078*/ 	.word	0x00000008
.L_65:


//--------------------- .nv.callgraph             --------------------------
	.section	.nv.callgraph,"",@"SHT_CUDA_CALLGRAPH"
	.align	4
	.sectionentsize	8
	.align		4
        /*0000*/ 	.word	0x00000000
	.align		4
        /*0004*/ 	.word	0xffffffff
	.align		4
        /*0008*/ 	.word	0x00000000
	.align		4
        /*000c*/ 	.word	0xfffffffe
	.align		4
        /*0010*/ 	.word	0x00000000
	.align		4
        /*0014*/ 	.word	0xfffffffd
	.align		4
        /*0018*/ 	.word	0x00000000
	.align		4
        /*001c*/ 	.word	0xfffffffc


//--------------------- .text._Z24matrix_add_kernel_columnPfPKfS1_i --------------------------
	.section	.text._Z24matrix_add_kernel_columnPfPKfS1_i,"ax",@progbits
	.align	128
        .global         _Z24matrix_add_kernel_columnPfPKfS1_i
        .type           _Z24matrix_add_kernel_columnPfPKfS1_i,@function
        .size           _Z24matrix_add_kernel_columnPfPKfS1_i,(.L_x_13 - _Z24matrix_add_kernel_columnPfPKfS1_i)
        .other          _Z24matrix_add_kernel_columnPfPKfS1_i,@"STO_CUDA_ENTRY STV_DEFAULT"
_Z24matrix_add_kernel_columnPfPKfS1_i:
.text._Z24matrix_add_kernel_columnPfPKfS1_i:
[----:B------:R-:W-:Y:S01]  /*0000*/  LDC R1, c[0x0][0x37c] ;  /* 0x0000df00ff017b82 */ /* 0x000fe20000000800 */
[----:B------:R-:W0:Y:S07]  /*0010*/  S2R R2, SR_TID.X ;  /* 0x0000000000027919 */ /* 0x000e2e0000002100 */
[----:B------:R-:W0:Y:S08]  /*0020*/  S2UR UR4, SR_CTAID.X ;  /* 0x00000000000479c3 */ /* 0x000e300000002500 */
[----:B------:R-:W0:Y:S08]  /*0030*/  LDC R3, c[0x0][0x360] ;  /* 0x0000d800ff037b82 */ /* 0x000e300000000800 */
[----:B------:R-:W1:Y:S01]  /*0040*/  LDC R0, c[0x0][0x398] ;  /* 0x0000e600ff007b82 */ /* 0x000e620000000800 */
[----:B0-----:R-:W-:Y:S01]  /*0050*/  IMAD R3, R3, UR4, R2 ;  /* 0x0000000403037c24 */ /* 0x001fe2000f8e0202 */
[----:B-1----:R-:W-:-:S04]  /*0060*/  ISETP.GE.AND P0, PT, R0, 0x1, PT ;  /* 0x000000010000780c */ /* 0x002fc80003f06270 */
[----:B------:R-:W-:-:S13]  /*0070*/  ISETP.GE.OR P0, PT, R3, R0, !P0 ;  /* 0x000000000300720c */ /* 0x000fda0004706670 */
[----:B------:R-:W-:Y:S05]  /*0080*/  @P0 EXIT ;  /* 0x000000000000094d */ /* 0x000fea0003800000 */
[C---:B------:R-:W-:Y:S01]  /*0090*/  IADD3 R2, PT, PT, R0.reuse, -0x1, RZ ;  /* 0xffffffff00027810 */ /* 0x040fe20007ffe0ff */
[----:B------:R-:W0:Y:S01]  /*00a0*/  LDCU.64 UR4, c[0x0][0x358] ;  /* 0x00006b00ff0477ac */ /* 0x000e220008000a00 */
[----:B------:R-:W-:Y:S02]  /*00b0*/  LOP3.LUT R20, R0, 0xf, RZ, 0xc0, !PT ;  /* 0x0000000f00147812 */ /* 0x000fe400078ec0ff */
[----:B------:R-:W-:Y:S01]  /*00c0*/  ISETP.GE.U32.AND P1, PT, R2, 0xf, PT ;  /* 0x0000000f0200780c */ /* 0x000fe20003f26070 */
[----:B------:R-:W-:Y:S01]  /*00d0*/  HFMA2 R2, -RZ, RZ, 0, 0 ;  /* 0x00000000ff027431 */ /* 0x000fe200000001ff */
[----:B------:R-:W-:-:S11]  /*00e0*/  ISETP.NE.AND P0, PT, R20, RZ, PT ;  /* 0x000000ff1400720c */ /* 0x000fd60003f05270 */
[----:B------:R-:W-:Y:S05]  /*00f0*/  @!P1 BRA `(.L_x_0) ;  /* 0x0000000400e89947 */ /* 0x000fea0003800000 */
[----:B------:R-:W-:Y:S02]  /*0100*/  LOP3.LUT R2, R0, 0x7ffffff0, RZ, 0xc0, !PT ;  /* 0x7ffffff000027812 */ /* 0x000fe400078ec0ff */
[----:B------:R-:W-:Y:S02]  /*0110*/  MOV R5, R3 ;  /* 0x0000000300057202 */ /* 0x000fe40000000f00 */
[----:B------:R-:W-:-:S07]  /*0120*/  IADD3 R4, PT, PT, -R2, RZ, RZ ;  /* 0x000000ff02047210 */ /* 0x000fce0007ffe1ff */
.L_x_1:
[----:B---3--:R-:W1:Y:S08]  /*0130*/  LDC.64 R14, c[0x0][0x388] ;  /* 0x0000e200ff0e7b82 */ /* 0x008e700000000a00 */
[----:B------:R-:W2:Y:S08]  /*0140*/  LDC.64 R16, c[0x0][0x390] ;  /* 0x0000e400ff107b82 */ /* 0x000eb00000000a00 */
[----:B------:R-:W3:Y:S01]  /*0150*/  LDC.64 R6, c[0x0][0x380] ;  /* 0x0000e000ff067b82 */ /* 0x000ee20000000a00 */
[----:B-1----:R-:W-:-:S05]  /*0160*/  IMAD.WIDE R14, R5, 0x4, R14 ;  /* 0x00000004050e7825 */ /* 0x002fca00078e020e */
[----:B0-----:R-:W4:Y:S01]  /*0170*/  LDG.E R8, desc[UR4][R14.64] ;  /* 0x000000040e087981 */ /* 0x001f22000c1e1900 */
[----:B--2---:R-:W-:-:S05]  /*0180*/  IMAD.WIDE R16, R5, 0x4, R16 ;  /* 0x0000000405107825 */ /* 0x004fca00078e0210 */
[----:B------:R-:W4:Y:S01]  /*0190*/  LDG.E R9, desc[UR4][R16.64] ;  /* 0x0000000410097981 */ /* 0x000f22000c1e1900 */
[----:B------:R-:W-:-:S04]  /*01a0*/  IMAD.WIDE.U32 R10, R0, 0x4, R14 ;  /* 0x00000004000a7825 */ /* 0x000fc800078e000e */
[----:B---3--:R-:W-:-:S04]  /*01b0*/  IMAD.WIDE R6, R5, 0x4, R6 ;  /* 0x0000000405067825 */ /* 0x008fc800078e0206 */
[----:B----4-:R-:W-:Y:S01]  /*01c0*/  FADD R21, R8, R9 ;  /* 0x0000000908157221 */ /* 0x010fe20000000000 */
[----:B------:R-:W-:-:S04]  /*01d0*/  IMAD.WIDE.U32 R8, R0, 0x4, R16 ;  /* 0x0000000400087825 */ /* 0x000fc800078e0010 */
[----:B------:R0:W-:Y:S04]  /*01e0*/  STG.E desc[UR4][R6.64], R21 ;  /* 0x0000001506007986 */ /* 0x0001e8000c101904 */
[----:B------:R-:W2:Y:S04]  /*01f0*/  LDG.E R18, desc[UR4][R10.64] ;  /* 0x000000040a127981 */ /* 0x000ea8000c1e1900 */
[----:B------:R-:W2:Y:S01]  /*0200*/  LDG.E R19, desc[UR4][R8.64] ;  /* 0x0000000408137981 */ /* 0x000ea2000c1e1900 */
[----:B------:R-:W-:-:S04]  /*0210*/  IMAD.WIDE.U32 R12, R0, 0x4, R6 ;  /* 0x00000004000c7825 */ /* 0x000fc800078e0006 */
[----:B------:R-:W-:-:S04]  /*0220*/  IMAD.WIDE.U32 R16, R0, 0x4, R10 ;  /* 0x0000000400107825 */ /* 0x000fc800078e000a */
[----:B------:R-:W-:-:S04]  /*0230*/  IMAD.WIDE.U32 R14, R0, 0x4, R8 ;  /* 0x00000004000e7825 */ /* 0x000fc800078e0008 */
[----:B--2---:R-:W-:-:S05]  /*0240*/  FADD R23, R18, R19 ;  /* 0x0000001312177221 */ /* 0x004fca0000000000 */
[----:B------:R1:W-:Y:S04]  /*0250*/  STG.E desc[UR4][R12.64], R23 ;  /* 0x000000170c007986 */ /* 0x0003e8000c101904 */
[----:B------:R-:W2:Y:S04]  /*0260*/  LDG.E R22, desc[UR4][R16.64] ;  /* 0x0000000410167981 */ /* 0x000ea8000c1e1900 */
[----:B------:R-:W2:Y:S01]  /*0270*/  LDG.E R25, desc[UR4][R14.64] ;  /* 0x000000040e197981 */ /* 0x000ea2000c1e1900 */
[----:B------:R-:W-:-:S04]  /*0280*/  IMAD.WIDE.U32 R18, R0, 0x4, R12 ;  /* 0x0000000400127825 */ /* 0x000fc800078e000c */
[----:B------:R-:W-:-:S04]  /*0290*/  IMAD.WIDE.U32 R10, R0, 0x4, R16 ;  /* 0x00000004000a7825 */ /* 0x000fc800078e0010 */
[----:B0-----:R-:W-:-:S04]  /*02a0*/  IMAD.WIDE.U32 R6, R0, 0x4, R14 ;  /* 0x0000000400067825 */ /* 0x001fc800078e000e */
[----:B--2---:R-:W-:-:S05]  /*02b0*/  FADD R25, R22, R25 ;  /* 0x0000001916197221 */ /* 0x004fca0000000000 */
[----:B------:R0:W-:Y:S04]  /*02c0*/  STG.E desc[UR4][R18.64], R25 ;  /* 0x0000001912007986 */ /* 0x0001e8000c101904 */
[----:B------:R-:W2:Y:S04]  /*02d0*/  LDG.E R21, desc[UR4][R10.64] ;  /* 0x000000040a157981 */ /* 0x000ea8000c1e1900 */
[----:B------:R-:W2:Y:S01]  /*02e0*/  LDG.E R22, desc[UR4][R6.64] ;  /* 0x0000000406167981 */ /* 0x000ea2000c1e1900 */
[----:B------:R-:W-:-:S04]  /*02f0*/  IMAD.WIDE.U32 R8, R0, 0x4, R18 ;  /* 0x0000000400087825 */ /* 0x000fc800078e0012 */
[----:B------:R-:W-:-:S04]  /*0300*/  IMAD.WIDE.U32 R16, R0, 0x4, R10 ;  /* 0x0000000400107825 */ /* 0x000fc800078e000a */
[----:B-1----:R-:W-:-:S04]  /*0310*/  IMAD.WIDE.U32 R12, R0, 0x4, R6 ;  /* 0x00000004000c7825 */ /* 0x002fc800078e0006 */
[----:B--2---:R-:W-:-:S05]  /*0320*/  FADD R21, R21, R22 ;  /* 0x0000001615157221 */ /* 0x004fca0000000000 */
        /* <DEDUP_REMOVED lines=8> */
[----:B------:R-:W3:Y:S04]  /*03b0*/  LDG.E R22, desc[UR4][R10.64] ;  /* 0x000000040a167981 */ /* 0x000ee8000c1e1900 */
[----:B0-----:R-:W3:Y:S01]  /*03c0*/  LDG.E R25, desc[UR4][R6.64] ;  /* 0x0000000406197981 */ /* 0x001ee2000c1e1900 */
[----:B------:R-:W-:-:S04]  /*03d0*/  IMAD.WIDE.U32 R18, R0, 0x4, R14 ;  /* 0x0000000400127825 */ /* 0x000fc800078e000e */
[----:B------:R-:W-:-:S04]  /*03e0*/  IMAD.WIDE.U32 R16, R0, 0x4, R10 ;  /* 0x0000000400107825 */ /* 0x000fc800078e000a */
[----:B-1----:R-:W-:-:S04]  /*03f0*/  IMAD.WIDE.U32 R8, R0, 0x4, R6 ;  /* 0x0000000400087825 */ /* 0x002fc800078e0006 */
[----:B---3--:R-:W-:-:S05]  /*0400*/  FADD R25, R22, R25 ;  /* 0x0000001916197221 */ /* 0x008fca0000000000 */
[----:B------:R0:W-:Y:S04]  /*0410*/  STG.E desc[UR4][R18.64], R25 ;  /* 0x0000001912007986 */ /* 0x0001e8000c101904 */
[----:B------:R-:W3:Y:S04]  /*0420*/  LDG.E R21, desc[UR4][R16.64] ;  /* 0x0000000410157981 */ /* 0x000ee8000c1e1900 */
[----:B------:R-:W3:Y:S01]  /*0430*/  LDG.E R22, desc[UR4][R8.64] ;  /* 0x0000000408167981 */ /* 0x000ee2000c1e1900 */
[----:B------:R-:W-:-:S04]  /*0440*/  IMAD.WIDE.U32 R12, R0, 0x4, R18 ;  /* 0x00000004000c7825 */ /* 0x000fc800078e0012 */
[----:B------:R-:W-:-:S04]  /*0450*/  IMAD.WIDE.U32 R10, R0, 0x4, R16 ;  /* 0x00000004000a7825 */ /* 0x000fc800078e0010 */
[----:B------:R-:W-:-:S04]  /*0460*/  IMAD.WIDE.U32 R6, R0, 0x4, R8 ;  /* 0x0000000400067825 */ /* 0x000fc800078e0008 */
[----:B---3--:R-:W-:-:S05]  /*0470*/  FADD R21, R21, R22 ;  /* 0x0000001615157221 */ /* 0x008fca0000000000 */
[----:B------:R1:W-:Y:S04]  /*0480*/  STG.E desc[UR4][R12.64], R21 ;  /* 0x000000150c007986 */ /* 0x0003e8000c101904 */
[----:B------:R-:W3:Y:S04]  /*0490*/  LDG.E R22, desc[UR4][R10.64] ;  /* 0x000000040a167981 */ /* 0x000ee8000c1e1900 */
[----:B--2---:R-:W3:Y:S01]  /*04a0*/  LDG.E R23, desc[UR4][R6.64] ;  /* 0x0000000406177981 */ /* 0x004ee2000c1e1900 */
[----:B------:R-:W-:-:S04]  /*04b0*/  IMAD.WIDE.U32 R14, R0, 0x4, R12 ;  /* 0x00000004000e7825 */ /* 0x000fc800078e000c */
[----:B------:R-:W-:-:S04]  /*04c0*/  IMAD.WIDE.U32 R16, R0, 0x4, R10 ;  /* 0x0000000400107825 */ /* 0x000fc800078e000a */
[----:B------:R-:W-:-:S04]  /*04d0*/  IMAD.WIDE.U32 R8, R0, 0x4, R6 ;  /* 0x0000000400087825 */ /* 0x000fc800078e0006 */
[----:B---3--:R-:W-:-:S05]  /*04e0*/  FADD R23, R22, R23 ;  /* 0x0000001716177221 */ /* 0x008fca0000000000 */
[----:B------:R2:W-:Y:S04]  /*04f0*/  STG.E desc[UR4][R14.64], R23 ;  /* 0x000000170e007986 */ /* 0x0005e8000c101904 */
[----:B------:R-:W3:Y:S04]  /*0500*/  LDG.E R22, desc[UR4][R16.64] ;  /* 0x0000000410167981 */ /* 0x000ee8000c1e1900 */
[----:B0-----:R-:W3:Y:S01]  /*0510*/  LDG.E R25, desc[UR4][R8.64] ;  /* 0x0000000408197981 */ /* 0x001ee2000c1e1900 */
[----:B------:R-:W-:-:S04]  /*0520*/  IMAD.WIDE.U32 R18, R0, 0x4, R14 ;  /* 0x0000000400127825 */ /* 0x000fc800078e000e */
[----:B------:R-:W-:-:S04]  /*0530*/  IMAD.WIDE.U32 R10, R0, 0x4, R16 ;  /* 0x00000004000a7825 */ /* 0x000fc800078e0010 */
[----:B------:R-:W-:-:S04]  /*0540*/  IMAD.WIDE.U32 R6, R0, 0x4, R8 ;  /* 0x0000000400067825 */ /* 0x000fc800078e0008 */
[----:B---3--:R-:W-:-:S05]  /*0550*/  FADD R25, R22, R25 ;  /* 0x0000001916197221 */ /* 0x008fca0000000000 */
[----:B------:R0:W-:Y:S04]  /*0560*/  STG.E desc[UR4][R18.64], R25 ;  /* 0x0000001912007986 */ /* 0x0001e8000c101904 */
[----:B-1----:R-:W3:Y:S04]  /*0570*/  LDG.E R21, desc[UR4][R10.64] ;  /* 0x000000040a157981 */ /* 0x002ee8000c1e1900 */
[----:B------:R-:W3:Y:S01]  /*0580*/  LDG.E R22, desc[UR4][R6.64] ;  /* 0x0000000406167981 */ /* 0x000ee2000c1e1900 */
[----:B------:R-:W-:-:S04]  /*0590*/  IMAD.WIDE.U32 R12, R0, 0x4, R18 ;  /* 0x00000004000c7825 */ /* 0x000fc800078e0012 */
[----:B--2---:R-:W-:-:S04]  /*05a0*/  IMAD.WIDE.U32 R14, R0, 0x4, R10 ;  /* 0x00000004000e7825 */ /* 0x004fc800078e000a */
[----:B------:R-:W-:-:S04]  /*05b0*/  IMAD.WIDE.U32 R8, R0, 0x4, R6 ;  /* 0x0000000400087825 */ /* 0x000fc800078e0006 */
[----:B---3--:R-:W-:-:S05]  /*05c0*/  FADD R21, R21, R22 ;  /* 0x0000001615157221 */ /* 0x008fca0000000000 */
        /* <DEDUP_REMOVED lines=11> */
[----:B-1----:R-:W-:-:S04]  /*0680*/  IMAD.WIDE.U32 R12, R0, 0x4, R10 ;  /* 0x00000004000c7825 */ /* 0x002fc800078e000a */
[----:B------:R-:W-:-:S04]  /*0690*/  IMAD.WIDE.U32 R8, R0, 0x4, R6 ;  /* 0x0000000400087825 */ /* 0x000fc800078e0006 */
        /* <DEDUP_REMOVED lines=23> */
[----:B------:R-:W2:Y:S04]  /*0810*/  LDG.E R10, desc[UR4][R10.64] ;  /* 0x000000040a0a7981 */ /* 0x000ea8000c1e1900 */
[----:B------:R-:W2:Y:S01]  /*0820*/  LDG.E R7, desc[UR4][R6.64] ;  /* 0x0000000406077981 */ /* 0x000ea2000c1e1900 */
[----:B------:R-:W-:-:S04]  /*0830*/  IADD3 R4, PT, PT, R4, 0x10, RZ ;  /* 0x0000001004047810 */ /* 0x000fc80007ffe0ff */
[----:B------:R-:W-:Y:S01]  /*0840*/  ISETP.NE.AND P1, PT, R4, RZ, PT ;  /* 0x000000ff0400720c */ /* 0x000fe20003f25270 */
[C---:B-1----:R-:W-:Y:S01]  /*0850*/  IMAD.WIDE.U32 R14, R0.reuse, 0x4, R18 ;  /* 0x00000004000e7825 */ /* 0x042fe200078e0012 */
[----:B------:R-:W-:-:S03]  /*0860*/  LEA R5, R0, R5, 0x4 ;  /* 0x0000000500057211 */ /* 0x000fc600078e20ff */
[----:B--2---:R-:W-:-:S05]  /*0870*/  FADD R17, R10, R7 ;  /* 0x000000070a117221 */ /* 0x004fca0000000000 */
[----:B------:R3:W-:Y:S03]  /*0880*/  STG.E desc[UR4][R14.64], R17 ;  /* 0x000000110e007986 */ /* 0x0007e6000c101904 */
[----:B------:R-:W-:Y:S05]  /*0890*/  @P1 BRA `(.L_x_1) ;  /* 0xfffffff800241947 */ /* 0x000fea000383ffff */
.L_x_0:
[----:B0-----:R-:W-:Y:S05]  /*08a0*/  @!P0 EXIT ;  /* 0x000000000000894d */ /* 0x001fea0003800000 */
[----:B------:R-:W-:Y:S02]  /*08b0*/  ISETP.GE.U32.AND P0, PT, R20, 0x8, PT ;  /* 0x000000081400780c */ /* 0x000fe40003f06070 */
[----:B---3--:R-:W-:-:S04]  /*08c0*/  LOP3.LUT R18, R0, 0x7, RZ, 0xc0, !PT ;  /* 0x0000000700127812 */ /* 0x008fc800078ec0ff */
[----:B------:R-:W-:-:S07]  /*08d0*/  ISETP.NE.AND P1, PT, R18, RZ, PT ;  /* 0x000000ff1200720c */ /* 0x000fce0003f25270 */
[----:B------:R-:W-:Y:S06]  /*08e0*/  @!P0 BRA `(.L_x_2) ;  /* 0x0000000000f48947 */ /* 0x000fec0003800000 */
[----:B------:R-:W0:Y:S01]  /*08f0*/  LDC.64 R4, c[0x0][0x388] ;  /* 0x0000e200ff047b82 */ /* 0x000e220000000a00 */
[----:B------:R-:W-:-:S07]  /*0900*/  IMAD R11, R2, R0, R3 ;  /* 0x00000000020b7224 */ /* 0x000fce00078e0203 */
[----:B------:R-:W1:Y:S08]  /*0910*/  LDC.64 R6, c[0x0][0x390] ;  /* 0x0000e400ff067b82 */ /* 0x000e700000000a00 */
[----:B------:R-:W2:Y:S01]  /*0920*/  LDC.64 R8, c[0x0][0x380] ;  /* 0x0000e000ff087b82 */ /* 0x000ea20000000a00 */
[----:B0-----:R-:W-:-:S05]  /*0930*/  IMAD.WIDE R4, R11, 0x4, R4 ;  /* 0x000000040b047825 */ /* 0x001fca00078e0204 */
[----:B------:R-:W3:Y:S01]  /*0940*/  LDG.E R10, desc[UR4][R4.64] ;  /* 0x00000004040a7981 */ /* 0x000ee2000c1e1900 */
[----:B-1----:R-:W-:-:S05]  /*0950*/  IMAD.WIDE R6, R11, 0x4, R6 ;  /* 0x000000040b067825 */ /* 0x002fca00078e0206 */
[----:B------:R-:W3:Y:S01]  /*0960*/  LDG.E R13, desc[UR4][R6.64] ;  /* 0x00000004060d7981 */ /* 0x000ee2000c1e1900 */
[----:B--2---:R-:W-:-:S04]  /*0970*/  IMAD.WIDE R8, R11, 0x4, R8 ;  /* 0x000000040b087825 */ /* 0x004fc800078e0208 */
[----:B---3--:R-:W-:Y:S01]  /*0980*/  FADD R19, R10, R13 ;  /* 0x0000000d0a137221 */ /* 0x008fe20000000000 */
[----:B------:R-:W-:-:S04]  /*0990*/  IMAD.WIDE.U32 R10, R0, 0x4, R4 ;  /* 0x00000004000a7825 */ /* 0x000fc800078e0004 */
[C---:B------:R-:W-:Y:S01]  /*09a0*/  IMAD.WIDE.U32 R12, R0.reuse, 0x4, R6 ;  /* 0x00000004000c7825 */ /* 0x040fe200078e0006 */
        /* <DEDUP_REMOVED lines=11> */
[----:B0-----:R-:W-:-:S04]  /*0a60*/  IMAD.WIDE.U32 R8, R0, 0x4, R4 ;  /* 0x0000000400087825 */ /* 0x001fc800078e0004 */
[----:B------:R-:W-:-:S04]  /*0a70*/  IMAD.WIDE.U32 R10, R0, 0x4, R6 ;  /* 0x00000004000a7825 */ /* 0x000fc800078e0006 */
        /* <DEDUP_REMOVED lines=10> */
[----:B-1----:R-:W3:Y:S01]  /*0b20*/  LDG.E R21, desc[UR4][R6.64] ;  /* 0x0000000406157981 */ /* 0x002ee2000c1e1900 */
        /* <DEDUP_REMOVED lines=12> */
[----:B--2---:R-:W2:Y:S04]  /*0bf0*/  LDG.E R19, desc[UR4][R4.64] ;  /* 0x0000000404137981 */ /* 0x004ea8000c1e1900 */
[----:B------:R-:W2:Y:S01]  /*0c00*/  LDG.E R20, desc[UR4][R6.64] ;  /* 0x0000000406147981 */ /* 0x000ea2000c1e1900 */
[----:B------:R-:W-:-:S04]  /*0c10*/  IMAD.WIDE.U32 R12, R0, 0x4, R16 ;  /* 0x00000004000c7825 */ /* 0x000fc800078e0010 */
[----:B------:R-:W-:-:S04]  /*0c20*/  IMAD.WIDE.U32 R8, R0, 0x4, R4 ;  /* 0x0000000400087825 */ /* 0x000fc800078e0004 */
[----:B------:R-:W-:-:S04]  /*0c30*/  IMAD.WIDE.U32 R10, R0, 0x4, R6 ;  /* 0x00000004000a7825 */ /* 0x000fc800078e0006 */
[----:B--2---:R-:W-:-:S05]  /*0c40*/  FADD R19, R19, R20 ;  /* 0x0000001413137221 */ /* 0x004fca0000000000 */
[----:B------:R2:W-:Y:S04]  /*0c50*/  STG.E desc[UR4][R12.64], R19 ;  /* 0x000000130c007986 */ /* 0x0005e8000c101904 */
[----:B------:R-:W0:Y:S04]  /*0c60*/  LDG.E R8, desc[UR4][R8.64] ;  /* 0x0000000408087981 */ /* 0x000e28000c1e1900 */
[----:B------:R-:W0:Y:S01]  /*0c70*/  LDG.E R11, desc[UR4][R10.64] ;  /* 0x000000040a0b7981 */ /* 0x000e22000c1e1900 */
[----:B-1----:R-:W-:Y:S01]  /*0c80*/  IMAD.WIDE.U32 R14, R0, 0x4, R12 ;  /* 0x00000004000e7825 */ /* 0x002fe200078e000c */
[----:B------:R-:W-:-:S03]  /*0c90*/  IADD3 R2, PT, PT, R2, 0x8, RZ ;  /* 0x0000000802027810 */ /* 0x000fc60007ffe0ff */
[----:B0-----:R-:W-:-:S05]  /*0ca0*/  FADD R17, R8, R11 ;  /* 0x0000000b08117221 */ /* 0x001fca0000000000 */
[----:B------:R2:W-:Y:S02]  /*0cb0*/  STG.E desc[UR4][R14.64], R17 ;  /* 0x000000110e007986 */ /* 0x0005e4000c101904 */
.L_x_2:
[----:B------:R-:W-:Y:S05]  /*0cc0*/  @!P1 EXIT ;  /* 0x000000000000994d */ /* 0x000fea0003800000 */
[----:B------:R-:W-:Y:S02]  /*0cd0*/  ISETP.GE.U32.AND P0, PT, R18, 0x4, PT ;  /* 0x000000041200780c */ /* 0x000fe40003f06070 */
[----:B------:R-:W-:-:S04]  /*0ce0*/  LOP3.LUT R4, R0, 0x3, RZ, 0xc0, !PT ;  /* 0x0000000300047812 */ /* 0x000fc800078ec0ff */
[----:B------:R-:W-:-:S07]  /*0cf0*/  ISETP.NE.AND P1, PT, R4, RZ, PT ;  /* 0x000000ff0400720c */ /* 0x000fce0003f25270 */
[----:B------:R-:W-:Y:S06]  /*0d00*/  @!P0 BRA `(.L_x_3) ;  /* 0x0000000000848947 */ /* 0x000fec0003800000 */
[----:B------:R-:W0:Y:S01]  /*0d10*/  LDC.64 R6, c[0x0][0x388] ;  /* 0x0000e200ff067b82 */ /* 0x000e220000000a00 */
[----:B--2---:R-:W-:-:S07]  /*0d20*/  IMAD R13, R2, R0, R3 ;  /* 0x00000000020d7224 */ /* 0x004fce00078e0203 */
[----:B------:R-:W1:Y:S08]  /*0d30*/  LDC.64 R8, c[0x0][0x390] ;  /* 0x0000e400ff087b82 */ /* 0x000e700000000a00 */
[----:B------:R-:W2:Y:S01]  /*0d40*/  LDC.64 R10, c[0x0][0x380] ;  /* 0x0000e000ff0a7b82 */ /* 0x000ea20000000a00 */
[----:B0-----:R-:W-:-:S05]  /*0d50*/  IMAD.WIDE R6, R13, 0x4, R6 ;  /* 0x000000040d067825 */ /* 0x001fca00078e0206 */
[----:B------:R-:W3:Y:S01]  /*0d60*/  LDG.E R5, desc[UR4][R6.64] ;  /* 0x0000000406057981 */ /* 0x000ee2000c1e1900 */
[----:B-1----:R-:W-:-:S05]  /*0d70*/  IMAD.WIDE R8, R13, 0x4, R8 ;  /* 0x000000040d087825 */ /* 0x002fca00078e0208 */
[----:B------:R-:W3:Y:S01]  /*0d80*/  LDG.E R12, desc[UR4][R8.64] ;  /* 0x00000004080c7981 */ /* 0x000ee2000c1e1900 */
[----:B------:R-:W-:-:S04]  /*0d90*/  IMAD.WIDE.U32 R14, R0, 0x4, R8 ;  /* 0x00000004000e7825 */ /* 0x000fc800078e0008 */
[----:B--2---:R-:W-:-:S04]  /*0da0*/  IMAD.WIDE R10, R13, 0x4, R10 ;  /* 0x000000040d0a7825 */ /* 0x004fc800078e020a */
[----:B---3--:R-:W-:Y:S01]  /*0db0*/  FADD R5, R5, R12 ;  /* 0x0000000c05057221 */ /* 0x008fe20000000000 */
        /* <DEDUP_REMOVED lines=18> */
[----:B------:R-:W-:Y:S01]  /*0ee0*/  IMAD.WIDE.U32 R14, R0, 0x4, R18 ;  /* 0x00000004000e7825 */ /* 0x000fe200078e0012 */
[----:B------:R-:W-:-:S03]  /*0ef0*/  IADD3 R2, PT, PT, R2, 0x4, RZ ;  /* 0x0000000402027810 */ /* 0x000fc60007ffe0ff */
[----:B--2---:R-:W-:-:S05]  /*0f00*/  FADD R5, R10, R13 ;  /* 0x0000000d0a057221 */ /* 0x004fca0000000000 */
[----:B------:R1:W-:Y:S02]  /*0f10*/  STG.E desc[UR4][R14.64], R5 ;  /* 0x000000050e007986 */ /* 0x0003e4000c101904 */
.L_x_3:
[----:B------:R-:W-:Y:S05]  /*0f20*/  @!P1 EXIT ;  /* 0x000000000000994d */ /* 0x000fea0003800000 */
[----:B------:R-:W0:Y:S01]  /*0f30*/  LDC.64 R6, c[0x0][0x390] ;  /* 0x0000e400ff067b82 */ /* 0x000e220000000a00 */
[----:B-12---:R-:W-:Y:S01]  /*0f40*/  IMAD R15, R2, R0, R3 ;  /* 0x00000000020f7224 */ /* 0x006fe200078e0203 */
[----:B------:R-:W-:-:S06]  /*0f50*/  IADD3 R14, PT, PT, -R4, RZ, RZ ;  /* 0x000000ff040e7210 */ /* 0x000fcc0007ffe1ff */
[----:B------:R-:W1:Y:S08]  /*0f60*/  LDC.64 R8, c[0x0][0x380] ;  /* 0x0000e000ff087b82 */ /* 0x000e700000000a00 */
[----:B------:R-:W2:Y:S02]  /*0f70*/  LDC.64 R10, c[0x0][0x388] ;  /* 0x0000e200ff0a7b82 */ /* 0x000ea40000000a00 */
.L_x_4:
[----:B0-----:R-:W-:-:S04]  /*0f80*/  IMAD.WIDE R4, R15, 0x4, R6 ;  /* 0x000000040f047825 */ /* 0x001fc800078e0206 */
[C---:B--2---:R-:W-:Y:S02]  /*0f90*/  IMAD.WIDE R12, R15.reuse, 0x4, R10 ;  /* 0x000000040f0c7825 */ /* 0x044fe400078e020a */
[----:B------:R-:W2:Y:S04]  /*0fa0*/  LDG.E R5, desc[UR4][R4.64] ;  /* 0x0000000404057981 */ /* 0x000ea8000c1e1900 */
[----:B------:R-:W2:Y:S01]  /*0fb0*/  LDG.E R12, desc[UR4][R12.64] ;  /* 0x000000040c0c7981 */ /* 0x000ea2000c1e1900 */
[----:B------:R-:W-:Y:S01]  /*0fc0*/  IADD3 R14, PT, PT, R14, 0x1, RZ ;  /* 0x000000010e0e7810 */ /* 0x000fe20007ffe0ff */
[C---:B-1-3--:R-:W-:Y:S01]  /*0fd0*/  IMAD.WIDE R2, R15.reuse, 0x4, R8 ;  /* 0x000000040f027825 */ /* 0x04afe200078e0208 */
[----:B------:R-:W-:Y:S02]  /*0fe0*/  IADD3 R15, PT, PT, R15, R0, RZ ;  /* 0x000000000f0f7210 */ /* 0x000fe40007ffe0ff */
[----:B------:R-:W-:Y:S01]  /*0ff0*/  ISETP.NE.AND P0, PT, R14, RZ, PT ;  /* 0x000000ff0e00720c */ /* 0x000fe20003f05270 */
[----:B--2---:R-:W-:-:S05]  /*1000*/  FADD R17, R12, R5 ;  /* 0x000000050c117221 */ /* 0x004fca0000000000 */
[----:B------:R3:W-:Y:S07]  /*1010*/  STG.E desc[UR4][R2.64], R17 ;  /* 0x0000001102007986 */ /* 0x0007ee000c101904 */
[----:B------:R-:W-:Y:S05]  /*1020*/  @P0 BRA `(.L_x_4) ;  /* 0xfffffffc00d40947 */ /* 0x000fea000383ffff */
[----:B------:R-:W-:Y:S05]  /*1030*/  EXIT ;  /* 0x000000000000794d */ /* 0x000fea0003800000 */
.L_x_5:
[----:B------:R-:W-:-:S00]  /*1040*/  BRA `(.L_x_5) ;  /* 0xfffffffc00fc7947 */ /* 0x000fc0000383ffff */
[----:B------:R-:W-:-:S00]  /*1050*/  NOP ;  /* 0x0000000000007918 */ /* 0x000fc00000000000 */
        /* <DEDUP_REMOVED lines=10> */
.L_x_13:


//--------------------- .text._Z21matrix_add_kernel_rowPfPKfS1_i --------------------------
	.section	.text._Z21matrix_add_kernel_rowPfPKfS1_i,"ax",@progbits
	.align	128
        .global         _Z21matrix_add_kernel_rowPfPKfS1_i
        .type           _Z21matrix_add_kernel_rowPfPKfS1_i,@function
        .size           _Z21matrix_add_kernel_rowPfPKfS1_i,(.L_x_14 - _Z21matrix_add_kernel_rowPfPKfS1_i)
        .other          _Z21matrix_add_kernel_rowPfPKfS1_i,@"STO_CUDA_ENTRY STV_DEFAULT"
_Z21matrix_add_kernel_rowPfPKfS1_i:
.text._Z21matrix_add_kernel_rowPfPKfS1_i:
        /* <DEDUP_REMOVED lines=9> */
[C---:B------:R-:W-:Y:S01]  /*0090*/  ISETP.GE.U32.AND P1, PT, R2.reuse, 0x10, PT ;  /* 0x000000100200780c */ /* 0x040fe20003f26070 */
[----:B------:R-:W-:Y:S01]  /*00a0*/  IMAD R0, R3, R2, RZ ;  /* 0x0000000203007224 */ /* 0x000fe200078e02ff */
[----:B------:R-:W-:Y:S01]  /*00b0*/  LOP3.LUT R14, R2, 0xf, RZ, 0xc0, !PT ;  /* 0x0000000f020e7812 */ /* 0x000fe200078ec0ff */
[----:B------:R-:W0:Y:S01]  /*00c0*/  LDCU.64 UR10, c[0x0][0x358] ;  /* 0x00006b00ff0a77ac */ /* 0x000e220008000a00 */
[----:B------:R-:W-:Y:S02]  /*00d0*/  HFMA2 R3, -RZ, RZ, 0, 0 ;  /* 0x00000000ff037431 */ /* 0x000fe400000001ff */
[----:B------:R-:W-:-:S07]  /*00e0*/  ISETP.NE.AND P0, PT, R14, RZ, PT ;  /* 0x000000ff0e00720c */ /* 0x000fce0003f05270 */
[----:B------:R-:W-:Y:S06]  /*00f0*/  @!P1 BRA `(.L_x_6) ;  /* 0x0000000400609947 */ /* 0x000fec0003800000 */
[----:B------:R-:W1:Y:S01]  /*0100*/  LDCU.128 UR12, c[0x0][0x380] ;  /* 0x00007000ff0c77ac */ /* 0x000e620008000c00 */
[----:B------:R-:W-:Y:S02]  /*0110*/  LOP3.LUT R3, R2, 0x7ffffff0, RZ, 0xc0, !PT ;  /* 0x7ffffff002037812 */ /* 0x000fe400078ec0ff */
[----:B------:R-:W-:Y:S01]  /*0120*/  MOV R10, R0 ;  /* 0x00000000000a7202 */ /* 0x000fe20000000f00 */
[----:B------:R-:W2:Y:S01]  /*0130*/  LDCU.64 UR6, c[0x0][0x390] ;  /* 0x00007200ff0677ac */ /* 0x000ea20008000a00 */
[----:B------:R-:W-:Y:S01]  /*0140*/  IADD3 R11, PT, PT, -R3, RZ, RZ ;  /* 0x000000ff030b7210 */ /* 0x000fe20007ffe1ff */
[----:B-1----:R-:W-:Y:S02]  /*0150*/  UIADD3 UR8, UP0, UPT, UR14, 0x20, URZ ;  /* 0x000000200e087890 */ /* 0x002fe4000ff1e0ff */
[----:B------:R-:W-:Y:S02]  /*0160*/  UIADD3 UR4, UP2, UPT, UR12, 0x20, URZ ;  /* 0x000000200c047890 */ /* 0x000fe4000ff5e0ff */
[----:B--2---:R-:W-:-:S02]  /*0170*/  UIADD3 UR6, UP1, UPT, UR6, 0x20, URZ ;  /* 0x0000002006067890 */ /* 0x004fc4000ff3e0ff */
[----:B------:R-:W-:Y:S02]  /*0180*/  UIADD3.X UR9, UPT, UPT, URZ, UR15, URZ, UP0, !UPT ;  /* 0x0000000fff097290 */ /* 0x000fe400087fe4ff */
[----:B------:R-:W-:Y:S02]  /*0190*/  UIADD3.X UR5, UPT, UPT, URZ, UR13, URZ, UP2, !UPT ;  /* 0x0000000dff057290 */ /* 0x000fe400097fe4ff */
[----:B------:R-:W-:-:S12]  /*01a0*/  UIADD3.X UR7, UPT, UPT, URZ, UR7, URZ, UP1, !UPT ;  /* 0x00000007ff077290 */ /* 0x000fd80008ffe4ff */
.L_x_7:
[----:B------:R-:W-:Y:S02]  /*01b0*/  MOV R4, UR8 ;  /* 0x0000000800047c02 */ /* 0x000fe40008000f00 */
[----:B------:R-:W-:Y:S02]  /*01c0*/  MOV R5, UR9 ;  /* 0x0000000900057c02 */ /* 0x000fe40008000f00 */
[----:B------:R-:W-:Y:S02]  /*01d0*/  MOV R6, UR6 ;  /* 0x0000000600067c02 */ /* 0x000fe40008000f00 */
[----:B------:R-:W-:Y:S01]  /*01e0*/  MOV R7, UR7 ;  /* 0x0000000700077c02 */ /* 0x000fe20008000f00 */
[----:B------:R-:W-:-:S04]  /*01f0*/  IMAD.WIDE R4, R10, 0x4, R4 ;  /* 0x000000040a047825 */ /* 0x000fc800078e0204 */
[----:B------:R-:W-:Y:S01]  /*0200*/  IMAD.WIDE R6, R10, 0x4, R6 ;  /* 0x000000040a067825 */ /* 0x000fe200078e0206 */
[----:B0-----:R-:W2:Y:S04]  /*0210*/  LDG.E R12, desc[UR10][R4.64+-0x20] ;  /* 0xffffe00a040c7981 */ /* 0x001ea8000c1e1900 */
[----:B----4-:R-:W2:Y:S01]  /*0220*/  LDG.E R13, desc[UR10][R6.64+-0x20] ;  /* 0xffffe00a060d7981 */ /* 0x010ea2000c1e1900 */
[----:B------:R-:W-:Y:S02]  /*0230*/  MOV R8, UR4 ;  /* 0x0000000400087c02 */ /* 0x000fe40008000f00 */
[----:B------:R-:W-:-:S03]  /*0240*/  MOV R9, UR5 ;  /* 0x0000000500097c02 */ /* 0x000fc60008000f00 */
[----:B------:R-:W-:-:S04]  /*0250*/  IMAD.WIDE R8, R10, 0x4, R8 ;  /* 0x000000040a087825 */ /* 0x000fc800078e0208 */
[----:B--2---:R-:W-:-:S05]  /*0260*/  FADD R13, R12, R13 ;  /* 0x0000000d0c0d7221 */ /* 0x004fca0000000000 */
[----:B------:R0:W-:Y:S04]  /*0270*/  STG.E desc[UR10][R8.64+-0x20], R13 ;  /* 0xffffe00d08007986 */ /* 0x0001e8000c10190a */
[----:B------:R-:W2:Y:S04]  /*0280*/  LDG.E R12, desc[UR10][R4.64+-0x1c] ;  /* 0xffffe40a040c7981 */ /* 0x000ea8000c1e1900 */
[----:B------:R-:W2:Y:S02]  /*0290*/  LDG.E R15, desc[UR10][R6.64+-0x1c] ;  /* 0xffffe40a060f7981 */ /* 0x000ea4000c1e1900 */
[----:B--2---:R-:W-:-:S05]  /*02a0*/  FADD R15, R12, R15 ;  /* 0x0000000f0c0f7221 */ /* 0x004fca0000000000 */
[----:B------:R1:W-:Y:S04]  /*02b0*/  STG.E desc[UR10][R8.64+-0x1c], R15 ;  /* 0xffffe40f08007986 */ /* 0x0003e8000c10190a */
[----:B------:R-:W2:Y:S04]  /*02c0*/  LDG.E R12, desc[UR10][R4.64+-0x18] ;  /* 0xffffe80a040c7981 */ /* 0x000ea8000c1e1900 */
[----:B------:R-:W2:Y:S02]  /*02d0*/  LDG.E R17, desc[UR10][R6.64+-0x18] ;  /* 0xffffe80a06117981 */ /* 0x000ea4000c1e1900 */
[----:B--2---:R-:W-:-:S05]  /*02e0*/  FADD R17, R12, R17 ;  /* 0x000000110c117221 */ /* 0x004fca0000000000 */
[----:B------:R2:W-:Y:S04]  /*02f0*/  STG.E desc[UR10][R8.64+-0x18], R17 ;  /* 0xffffe81108007986 */ /* 0x0005e8000c10190a */
[----:B------:R-:W3:Y:S04]  /*0300*/  LDG.E R12, desc[UR10][R4.64+-0x14] ;  /* 0xffffec0a040c7981 */ /* 0x000ee8000c1e1900 */
[----:B------:R-:W3:Y:S02]  /*0310*/  LDG.E R19, desc[UR10][R6.64+-0x14] ;  /* 0xffffec0a06137981 */ /* 0x000ee4000c1e1900 */
[----:B---3--:R-:W-:-:S05]  /*0320*/  FADD R19, R12, R19 ;  /* 0x000000130c137221 */ /* 0x008fca0000000000 */
[----:B------:R3:W-:Y:S04]  /*0330*/  STG.E desc[UR10][R8.64+-0x14], R19 ;  /* 0xffffec1308007986 */ /* 0x0007e8000c10190a */
[----:B------:R-:W4:Y:S04]  /*0340*/  LDG.E R12, desc[UR10][R4.64+-0x10] ;  /* 0xfffff00a040c7981 */ /* 0x000f28000c1e1900 */
[----:B0-----:R-:W4:Y:S02]  /*0350*/  LDG.E R13, desc[UR10][R6.64+-0x10] ;  /* 0xfffff00a060d7981 */ /* 0x001f24000c1e1900 */
[----:B----4-:R-:W-:-:S05]  /*0360*/  FADD R13, R12, R13 ;  /* 0x0000000d0c0d7221 */ /* 0x010fca0000000000 */
[----:B------:R0:W-:Y:S04]  /*0370*/  STG.E desc[UR10][R8.64+-0x10], R13 ;  /* 0xfffff00d08007986 */ /* 0x0001e8000c10190a */
[----:B------:R-:W4:Y:S04]  /*0380*/  LDG.E R12, desc[UR10][R4.64+-0xc] ;  /* 0xfffff40a040c7981 */ /* 0x000f28000c1e1900 */
[----:B-1----:R-:W4:Y:S02]  /*0390*/  LDG.E R15, desc[UR10][R6.64+-0xc] ;  /* 0xfffff40a060f7981 */ /* 0x002f24000c1e1900 */
[----:B----4-:R-:W-:-:S05]  /*03a0*/  FADD R15, R12, R15 ;  /* 0x0000000f0c0f7221 */ /* 0x010fca0000000000 */
[----:B------:R1:W-:Y:S04]  /*03b0*/  STG.E desc[UR10][R8.64+-0xc], R15 ;  /* 0xfffff40f08007986 */ /* 0x0003e8000c10190a */
[----:B------:R-:W4:Y:S04]  /*03c0*/  LDG.E R12, desc[UR10][R4.64+-0x8] ;  /* 0xfffff80a040c7981 */ /* 0x000f28000c1e1900 */
[----:B--2---:R-:W4:Y:S02]  /*03d0*/  LDG.E R17, desc[UR10][R6.64+-0x8] ;  /* 0xfffff80a06117981 */ /* 0x004f24000c1e1900 */
[----:B----4-:R-:W-:-:S05]  /*03e0*/  FADD R17, R12, R17 ;  /* 0x000000110c117221 */ /* 0x010fca0000000000 */
[----:B------:R2:W-:Y:S04]  /*03f0*/  STG.E desc[UR10][R8.64+-0x8], R17 ;  /* 0xfffff81108007986 */ /* 0x0005e8000c10190a */
[----:B------:R-:W4:Y:S04]  /*0400*/  LDG.E R12, desc[UR10][R4.64+-0x4] ;  /* 0xfffffc0a040c7981 */ /* 0x000f28000c1e1900 */
[----:B---3--:R-:W4:Y:S02]  /*0410*/  LDG.E R19, desc[UR10][R6.64+-0x4] ;  /* 0xfffffc0a06137981 */ /* 0x008f24000c1e1900 */
[----:B----4-:R-:W-:-:S05]  /*0420*/  FADD R19, R12, R19 ;  /* 0x000000130c137221 */ /* 0x010fca0000000000 */
        /* <DEDUP_REMOVED lines=21> */
[----:B------:R-:W5:Y:S04]  /*0580*/  LDG.E R12, desc[UR10][R4.64+0x14] ;  /* 0x0000140a040c7981 */ /* 0x000f68000c1e1900 */
[----:B-1----:R-:W5:Y:S02]  /*0590*/  LDG.E R15, desc[UR10][R6.64+0x14] ;  /* 0x0000140a060f7981 */ /* 0x002f64000c1e1900 */
[----:B-----5:R-:W-:-:S05]  /*05a0*/  FADD R15, R12, R15 ;  /* 0x0000000f0c0f7221 */ /* 0x020fca0000000000 */
[----:B------:R4:W-:Y:S04]  /*05b0*/  STG.E desc[UR10][R8.64+0x14], R15 ;  /* 0x0000140f08007986 */ /* 0x0009e8000c10190a */
[----:B------:R-:W5:Y:S04]  /*05c0*/  LDG.E R12, desc[UR10][R4.64+0x18] ;  /* 0x0000180a040c7981 */ /* 0x000f68000c1e1900 */
[----:B--2---:R-:W5:Y:S01]  /*05d0*/  LDG.E R17, desc[UR10][R6.64+0x18] ;  /* 0x0000180a06117981 */ /* 0x004f62000c1e1900 */
[----:B------:R-:W-:Y:S01]  /*05e0*/  IADD3 R11, PT, PT, R11, 0x10, RZ ;  /* 0x000000100b0b7810 */ /* 0x000fe20007ffe0ff */
[----:B-----5:R-:W-:-:S05]  /*05f0*/  FADD R17, R12, R17 ;  /* 0x000000110c117221 */ /* 0x020fca0000000000 */
[----:B------:R4:W-:Y:S04]  /*0600*/  STG.E desc[UR10][R8.64+0x18], R17 ;  /* 0x0000181108007986 */ /* 0x0009e8000c10190a */
[----:B------:R-:W2:Y:S04]  /*0610*/  LDG.E R12, desc[UR10][R4.64+0x1c] ;  /* 0x00001c0a040c7981 */ /* 0x000ea8000c1e1900 */
[----:B---3--:R-:W2:Y:S01]  /*0620*/  LDG.E R19, desc[UR10][R6.64+0x1c] ;  /* 0x00001c0a06137981 */ /* 0x008ea2000c1e1900 */
[----:B------:R-:W-:Y:S02]  /*0630*/  ISETP.NE.AND P1, PT, R11, RZ, PT ;  /* 0x000000ff0b00720c */ /* 0x000fe40003f25270 */
[----:B------:R-:W-:Y:S01]  /*0640*/  IADD3 R10, PT, PT, R10, 0x10, RZ ;  /* 0x000000100a0a7810 */ /* 0x000fe20007ffe0ff */
[----:B--2---:R-:W-:-:S05]  /*0650*/  FADD R19, R12, R19 ;  /* 0x000000130c137221 */ /* 0x004fca0000000000 */
[----:B------:R4:W-:Y:S05]  /*0660*/  STG.E desc[UR10][R8.64+0x1c], R19 ;  /* 0x00001c1308007986 */ /* 0x0009ea000c10190a */
[----:B------:R-:W-:Y:S05]  /*0670*/  @P1 BRA `(.L_x_7) ;  /* 0xfffffff800cc1947 */ /* 0x000fea000383ffff */
.L_x_6:
[----:B0-----:R-:W-:Y:S05]  /*0680*/  @!P0 EXIT ;  /* 0x000000000000894d */ /* 0x001fea0003800000 */
[----:B------:R-:W-:Y:S02]  /*0690*/  ISETP.GE.U32.AND P0, PT, R14, 0x8, PT ;  /* 0x000000080e00780c */ /* 0x000fe40003f06070 */
[----:B------:R-:W-:-:S04]  /*06a0*/  LOP3.LUT R12, R2, 0x7, RZ, 0xc0, !PT ;  /* 0x00000007020c7812 */ /* 0x000fc800078ec0ff */
[----:B------:R-:W-:-:S07]  /*06b0*/  ISETP.NE.AND P1, PT, R12, RZ, PT ;  /* 0x000000ff0c00720c */ /* 0x000fce0003f25270 */
[----:B------:R-:W-:Y:S06]  /*06c0*/  @!P0 BRA `(.L_x_8) ;  /* 0x0000000000a08947 */ /* 0x000fec0003800000 */
[----:B------:R-:W0:Y:S01]  /*06d0*/  LDC.64 R4, c[0x0][0x388] ;  /* 0x0000e200ff047b82 */ /* 0x000e220000000a00 */
[----:B------:R-:W-:-:S07]  /*06e0*/  IADD3 R11, PT, PT, R0, R3, RZ ;  /* 0x00000003000b7210 */ /* 0x000fce0007ffe0ff */
[----:B------:R-:W1:Y:S08]  /*06f0*/  LDC.64 R6, c[0x0][0x390] ;  /* 0x0000e400ff067b82 */ /* 0x000e700000000a00 */
[----:B----4-:R-:W2:Y:S01]  /*0700*/  LDC.64 R8, c[0x0][0x380] ;  /* 0x0000e000ff087b82 */ /* 0x010ea20000000a00 */
[----:B0-----:R-:W-:-:S05]  /*0710*/  IMAD.WIDE R4, R11, 0x4, R4 ;  /* 0x000000040b047825 */ /* 0x001fca00078e0204 */
[----:B------:R-:W3:Y:S01]  /*0720*/  LDG.E R10, desc[UR10][R4.64] ;  /* 0x0000000a040a7981 */ /* 0x000ee2000c1e1900 */
[----:B-1----:R-:W-:-:S05]  /*0730*/  IMAD.WIDE R6, R11, 0x4, R6 ;  /* 0x000000040b067825 */ /* 0x002fca00078e0206 */
[----:B------:R-:W3:Y:S01]  /*0740*/  LDG.E R13, desc[UR10][R6.64] ;  /* 0x0000000a060d7981 */ /* 0x000ee2000c1e1900 */
[----:B--2---:R-:W-:-:S04]  /*0750*/  IMAD.WIDE R8, R11, 0x4, R8 ;  /* 0x000000040b087825 */ /* 0x004fc800078e0208 */
[----:B---3--:R-:W-:-:S05]  /*0760*/  FADD R13, R10, R13 ;  /* 0x0000000d0a0d7221 */ /* 0x008fca0000000000 */
        /* <DEDUP_REMOVED lines=25> */
[----:B------:R-:W2:Y:S04]  /*0900*/  LDG.E R10, desc[UR10][R4.64+0x1c] ;  /* 0x00001c0a040a7981 */ /* 0x000ea8000c1e1900 */
[----:B---3--:R-:W2:Y:S01]  /*0910*/  LDG.E R17, desc[UR10][R6.64+0x1c] ;  /* 0x00001c0a06117981 */ /* 0x008ea2000c1e1900 */
[----:B------:R-:W-:Y:S01]  /*0920*/  IADD3 R3, PT, PT, R3, 0x8, RZ ;  /* 0x0000000803037810 */ /* 0x000fe20007ffe0ff */
[----:B--2---:R-:W-:-:S05]  /*0930*/  FADD R17, R10, R17 ;  /* 0x000000110a117221 */ /* 0x004fca0000000000 */
[----:B------:R0:W-:Y:S02]  /*0940*/  STG.E desc[UR10][R8.64+0x1c], R17 ;  /* 0x00001c1108007986 */ /* 0x0001e4000c10190a */
.L_x_8:
[----:B------:R-:W-:Y:S05]  /*0950*/  @!P1 EXIT ;  /* 0x000000000000994d */ /* 0x000fea0003800000 */
[----:B------:R-:W-:Y:S02]  /*0960*/  ISETP.GE.U32.AND P0, PT, R12, 0x4, PT ;  /* 0x000000040c00780c */ /* 0x000fe40003f06070 */
[----:B------:R-:W-:-:S04]  /*0970*/  LOP3.LUT R2, R2, 0x3, RZ, 0xc0, !PT ;  /* 0x0000000302027812 */ /* 0x000fc800078ec0ff */
[----:B------:R-:W-:-:S07]  /*0980*/  ISETP.NE.AND P1, PT, R2, RZ, PT ;  /* 0x000000ff0200720c */ /* 0x000fce0003f25270 */
[----:B------:R-:W-:Y:S06]  /*0990*/  @!P0 BRA `(.L_x_9) ;  /* 0x0000000000608947 */ /* 0x000fec0003800000 */
[----:B------:R-:W1:Y:S01]  /*09a0*/  LDC.64 R4, c[0x0][0x388] ;  /* 0x0000e200ff047b82 */ /* 0x000e620000000a00 */
[----:B0---4-:R-:W-:-:S07]  /*09b0*/  IADD3 R13, PT, PT, R0, R3, RZ ;  /* 0x00000003000d7210 */ /* 0x011fce0007ffe0ff */
[----:B------:R-:W0:Y:S08]  /*09c0*/  LDC.64 R6, c[0x0][0x390] ;  /* 0x0000e400ff067b82 */ /* 0x000e300000000a00 */
[----:B------:R-:W2:Y:S01]  /*09d0*/  LDC.64 R8, c[0x0][0x380] ;  /* 0x0000e000ff087b82 */ /* 0x000ea20000000a00 */
[----:B-1----:R-:W-:-:S05]  /*09e0*/  IMAD.WIDE R4, R13, 0x4, R4 ;  /* 0x000000040d047825 */ /* 0x002fca00078e0204 */
[----:B------:R-:W3:Y:S01]  /*09f0*/  LDG.E R10, desc[UR10][R4.64] ;  /* 0x0000000a040a7981 */ /* 0x000ee2000c1e1900 */
[----:B0-----:R-:W-:-:S05]  /*0a00*/  IMAD.WIDE R6, R13, 0x4, R6 ;  /* 0x000000040d067825 */ /* 0x001fca00078e0206 */
        /* <DEDUP_REMOVED lines=12> */
[----:B------:R-:W2:Y:S04]  /*0ad0*/  LDG.E R10, desc[UR10][R4.64+0xc] ;  /* 0x00000c0a040a7981 */ /* 0x000ea8000c1e1900 */
[----:B------:R-:W2:Y:S01]  /*0ae0*/  LDG.E R17, desc[UR10][R6.64+0xc] ;  /* 0x00000c0a06117981 */ /* 0x000ea2000c1e1900 */
[----:B------:R-:W-:Y:S01]  /*0af0*/  IADD3 R3, PT, PT, R3, 0x4, RZ ;  /* 0x0000000403037810 */ /* 0x000fe20007ffe0ff */
[----:B--2---:R-:W-:-:S05]  /*0b00*/  FADD R17, R10, R17 ;  /* 0x000000110a117221 */ /* 0x004fca0000000000 */
[----:B------:R1:W-:Y:S02]  /*0b10*/  STG.E desc[UR10][R8.64+0xc], R17 ;  /* 0x00000c1108007986 */ /* 0x0003e4000c10190a */
.L_x_9:
[----:B------:R-:W-:Y:S05]  /*0b20*/  @!P1 EXIT ;  /* 0x000000000000994d */ /* 0x000fea0003800000 */
[----:B01----:R-:W0:Y:S01]  /*0b30*/  LDC.64 R10, c[0x0][0x390] ;  /* 0x0000e400ff0a7b82 */ /* 0x003e220000000a00 */
[----:B----4-:R-:W-:Y:S02]  /*0b40*/  IADD3 R15, PT, PT, R0, R3, RZ ;  /* 0x00000003000f7210 */ /* 0x010fe40007ffe0ff */
[----:B------:R-:W-:-:S05]  /*0b50*/  IADD3 R0, PT, PT, -R2, RZ, RZ ;  /* 0x000000ff02007210 */ /* 0x000fca0007ffe1ff */
[----:B------:R-:W1:Y:S08]  /*0b60*/  LDC.64 R8, c[0x0][0x380] ;  /* 0x0000e000ff087b82 */ /* 0x000e700000000a00 */
[----:B------:R-:W2:Y:S02]  /*0b70*/  LDC.64 R12, c[0x0][0x388] ;  /* 0x0000e200ff0c7b82 */ /* 0x000ea40000000a00 */
.L_x_10:
[----:B0-----:R-:W-:-:S04]  /*0b80*/  IMAD.WIDE R4, R15, 0x4, R10 ;  /* 0x000000040f047825 */ /* 0x001fc800078e020a */
[C---:B--2---:R-:W-:Y:S02]  /*0b90*/  IMAD.WIDE R6, R15.reuse, 0x4, R12 ;  /* 0x000000040f067825 */ /* 0x044fe400078e020c */
[----:B------:R-:W2:Y:S04]  /*0ba0*/  LDG.E R5, desc[UR10][R4.64] ;  /* 0x0000000a04057981 */ /* 0x000ea8000c1e1900 */
[----:B------:R-:W2:Y:S01]  /*0bb0*/  LDG.E R6, desc[UR10][R6.64] ;  /* 0x0000000a06067981 */ /* 0x000ea2000c1e1900 */
[----:B------:R-:W-:Y:S01]  /*0bc0*/  IADD3 R0, PT, PT, R0, 0x1, RZ ;  /* 0x0000000100007810 */ /* 0x000fe20007ffe0ff */
[C---:B-1-3--:R-:W-:Y:S01]  /*0bd0*/  IMAD.WIDE R2, R15.reuse, 0x4, R8 ;  /* 0x000000040f027825 */ /* 0x04afe200078e0208 */
[----:B------:R-:W-:Y:S02]  /*0be0*/  IADD3 R15, PT, PT, R15, 0x1, RZ ;  /* 0x000000010f0f7810 */ /* 0x000fe40007ffe0ff */
[----:B------:R-:W-:Y:S01]  /*0bf0*/  ISETP.NE.AND P0, PT, R0, RZ, PT ;  /* 0x000000ff0000720c */ /* 0x000fe20003f05270 */
[----:B--2---:R-:W-:-:S05]  /*0c00*/  FADD R17, R6, R5 ;  /* 0x0000000506117221 */ /* 0x004fca0000000000 */
[----:B------:R3:W-:Y:S07]  /*0c10*/  STG.E desc[UR10][R2.64], R17 ;  /* 0x0000001102007986 */ /* 0x0007ee000c10190a */
[----:B------:R-:W-:Y:S05]  /*0c20*/  @P0 BRA `(.L_x_10) ;  /* 0xfffffffc00d40947 */ /* 0x000fea000383ffff */
[----:B------:R-:W-:Y:S05]  /*0c30*/  EXIT ;  /* 0x000000000000794d */ /* 0x000fea0003800000 */
.L_x_11:
        /* <DEDUP_REMOVED lines=12> */
.L_x_14:


//--------------------- .text._Z25matrix_add_kernel_elementPfPKfS1_i --------------------------
	.section	.text._Z25matrix_add_kernel_elementPfPKfS1_i,"ax",@progbits
	.align	128
        .global         _Z25matrix_add_kernel_elementPfPKfS1_i
        .type           _Z25matrix_add_kernel_elementPfPKfS1_i,@function
        .size           _Z25matrix_add_kernel_elementPfPKfS1_i,(.L_x_15 - _Z25matrix_add_kernel_elementPfPKfS1_i)
        .other          _Z25matrix_add_kernel_elementPfPKfS1_i,@"STO_CUDA_ENTRY STV_DEFAULT"
_Z25matrix_add_kernel_elementPfPKfS1_i:
.text._Z25matrix_add_kernel_elementPfPKfS1_i:
[----:B------:R-:W-:Y:S01]  /*0000*/  LDC R1, c[0x0][0x37c] ;  /* 0x0000df00ff017b82 */ /* 0x000fe20000000800 */
[----:B------:R-:W0:Y:S07]  /*0010*/  S2R R3, SR_TID.Y ;  /* 0x0000000000037919 */ /* 0x000e2e0000002200 */
[----:B------:R-:W0:Y:S01]  /*0020*/  LDC R0, c[0x0][0x364] ;  /* 0x0000d900ff007b82 */ /* 0x000e220000000800 */
[----:B------:R-:W1:Y:S01]  /*0030*/  LDCU UR6, c[0x0][0x398] ;  /* 0x00007300ff0677ac */ /* 0x000e620008000800 */
[----:B------:R-:W2:Y:S06]  /*0040*/  S2R R2, SR_TID.X ;  /* 0x0000000000027919 */ /* 0x000eac0000002100 */
[----:B------:R-:W0:Y:S08]  /*0050*/  S2UR UR4, SR_CTAID.Y ;  /* 0x00000000000479c3 */ /* 0x000e300000002600 */
[----:B------:R-:W2:Y:S08]  /*0060*/  S2UR UR5, SR_CTAID.X ;  /* 0x00000000000579c3 */ /* 0x000eb00000002500 */
[----:B------:R-:W2:Y:S01]  /*0070*/  LDC R7, c[0x0][0x360] ;  /* 0x0000d800ff077b82 */ /* 0x000ea20000000800 */
[----:B0-----:R-:W-:-:S02]  /*0080*/  IMAD R0, R0, UR4, R3 ;  /* 0x0000000400007c24 */ /* 0x001fc4000f8e0203 */
[----:B--2---:R-:W-:-:S05]  /*0090*/  IMAD R7, R7, UR5, R2 ;  /* 0x0000000507077c24 */ /* 0x004fca000f8e0202 */
[----:B------:R-:W-:-:S04]  /*00a0*/  VIMNMX R2, PT, PT, R0, R7, !PT ;  /* 0x0000000700027248 */ /* 0x000fc80007fe0100 */
[----:B-1----:R-:W-:-:S13]  /*00b0*/  ISETP.GE.AND P0, PT, R2, UR6, PT ;  /* 0x0000000602007c0c */ /* 0x002fda000bf06270 */
[----:B------:R-:W-:Y:S05]  /*00c0*/  @P0 EXIT ;  /* 0x000000000000094d */ /* 0x000fea0003800000 */
[----:B------:R-:W0:Y:S01]  /*00d0*/  LDC.64 R2, c[0x0][0x388] ;  /* 0x0000e200ff027b82 */ /* 0x000e220000000a00 */
[----:B------:R-:W1:Y:S01]  /*00e0*/  LDCU.64 UR4, c[0x0][0x358] ;  /* 0x00006b00ff0477ac */ /* 0x000e620008000a00 */
[----:B------:R-:W-:-:S06]  /*00f0*/  IMAD R9, R0, UR6, R7 ;  /* 0x0000000600097c24 */ /* 0x000fcc000f8e0207 */
[----:B------:R-:W2:Y:S08]  /*0100*/  LDC.64 R4, c[0x0][0x390] ;  /* 0x0000e400ff047b82 */ /* 0x000eb00000000a00 */
[----:B------:R-:W3:Y:S01]  /*0110*/  LDC.64 R6, c[0x0][0x380] ;  /* 0x0000e000ff067b82 */ /* 0x000ee20000000a00 */
[----:B0-----:R-:W-:-:S06]  /*0120*/  IMAD.WIDE R2, R9, 0x4, R2 ;  /* 0x0000000409027825 */ /* 0x001fcc00078e0202 */
[----:B-1----:R-:W4:Y:S01]  /*0130*/  LDG.E R2, desc[UR4][R2.64] ;  /* 0x0000000402027981 */ /* 0x002f22000c1e1900 */
[----:B--2---:R-:W-:-:S06]  /*0140*/  IMAD.WIDE R4, R9, 0x4, R4 ;  /* 0x0000000409047825 */ /* 0x004fcc00078e0204 */
[----:B------:R-:W4:Y:S01]  /*0150*/  LDG.E R5, desc[UR4][R4.64] ;  /* 0x0000000404057981 */ /* 0x000f22000c1e1900 */
[----:B---3--:R-:W-:-:S04]  /*0160*/  IMAD.WIDE R6, R9, 0x4, R6 ;  /* 0x0000000409067825 */ /* 0x008fc800078e0206 */
[----:B----4-:R-:W-:-:S05]  /*0170*/  FADD R9, R2, R5 ;  /* 0x0000000502097221 */ /* 0x010fca0000000000 */
[----:B------:R-:W-:Y:S01]  /*0180*/  STG.E desc[UR4][R6.64], R9 ;  /* 0x0000000906007986 */ /* 0x000fe2000c101904 */
[----:B------:R-:W-:Y:S05]  /*0190*/  EXIT ;  /* 0x000000000000794d */ /* 0x000fea0003800000 */
.L_x_12:
        /* <DEDUP_REMOVED lines=14> */
.L_x_15:


//--------------------- .nv.shared.reserved.0     --------------------------
	.section	.nv.shared.reserved.0,"aw",@nobits
	.weak		__nv_reservedSMEM_offset_0_alias
	.size		__nv_reservedSMEM_offset_0_alias, 0, 64
	.other		__nv_reservedSMEM_offset_0_alias,@"STO_CUDA_RESERVED_SHARED STV_DEFAULT"
__nv_reservedSMEM_offset_0_alias:
	.zero		0
	.zero		64


//--------------------- .nv.constant0._Z24matrix_add_kernel_columnPfPKfS1_i --------------------------
	.section	.nv.constant0._Z24matrix_add_kernel_columnPfPKfS1_i,"a",@progbits
	.sectionflags	@""
	.align	4
.nv.constant0._Z24matrix_add_kernel_columnPfPKfS1_i:
	.zero		924


//--------------------- .nv.constant0._Z21matrix_add_kernel_rowPfPKfS1_i --------------------------
	.section	.nv.constant0._Z21matrix_add_kernel_rowPfPKfS1_i,"a",@progbits
	.sectionflags	@""
	.align	4
.nv.constant0._Z21matrix_add_kernel_rowPfPKfS1_i:
	.zero		924


//--------------------- .nv.constant0._Z25matrix_add_kernel_elementPfPKfS1_i --------------------------
	.section	.nv.constant0._Z25matrix_add_kernel_elementPfPKfS1_i,"a",@progbits
	.sectionflags	@""
	.align	4
.nv.constant0._Z25matrix_add_kernel_elementPfPKfS1_i:
	.zero		924


//--------------------- SYMBOLS --------------------------

	.type		.nv.reservedSmem.offset0,@object
	.size		.nv.reservedSmem.offset0,0x4
